def gluon_tcgen05(
    a_ptr,
    b_ptr,
    c_ptr,
    M,
    N,
    K,
    stride_am,
    stride_bk,
    stride_cm,
    BLOCK_M: gl.constexpr,
    BLOCK_N: gl.constexpr,
    BLOCK_K: gl.constexpr,
    DTYPE: gl.constexpr,
    A_LAYOUT: gl.constexpr,
    B_LAYOUT: gl.constexpr,
    C_LAYOUT: gl.constexpr,
    B_SHAPE: gl.constexpr,
    TMEM_LAYOUT: gl.constexpr,
    TMEM_REG: gl.constexpr,
    TRANS_B: gl.constexpr,
    NUM_BUFFERS: gl.constexpr,
):
    a_desc = tma.make_tensor_descriptor(
        a_ptr, [M, K], [stride_am, 1], [BLOCK_M, BLOCK_K], A_LAYOUT
    )
    b_desc = tma.make_tensor_descriptor(
        b_ptr,
        [N, K] if TRANS_B else [K, N],
        [stride_bk, 1],
        B_SHAPE,
        B_LAYOUT,
    )
    c_desc = tma.make_tensor_descriptor(
        c_ptr, [M, N], [stride_cm, 1], [BLOCK_M, BLOCK_N], C_LAYOUT
    )

    a_bufs = gl.allocate_shared_memory(
        DTYPE, [NUM_BUFFERS, BLOCK_M, BLOCK_K], A_LAYOUT
    )
    b_bufs = gl.allocate_shared_memory(DTYPE, [NUM_BUFFERS] + B_SHAPE, B_LAYOUT)

    pid_m = gl.program_id(0)
    pid_n = gl.program_id(1)
    off_m = pid_m * BLOCK_M
    off_n = pid_n * BLOCK_N

    tma_bars = gl.allocate_shared_memory(
        gl.int64, [NUM_BUFFERS, 1], mbarrier.MBarrierLayout()
    )
    mma_bars = gl.allocate_shared_memory(
        gl.int64, [NUM_BUFFERS, 1], mbarrier.MBarrierLayout()
    )
    for i in gl.static_range(NUM_BUFFERS):
        mbarrier.init(tma_bars.index(i), count=1)
        mbarrier.init(mma_bars.index(i), count=1)

    acc_tmem = allocate_tensor_memory(gl.float32, [BLOCK_M, BLOCK_N], TMEM_LAYOUT)
    idx = 0
    phase = 0
    use_acc = False
    for k in range(0, K, BLOCK_K):
        a = a_bufs.index(idx)
        b = b_bufs.index(idx)
        tma_bar = tma_bars.index(idx)
        mma_bar = mma_bars.index(idx)
        mbarrier.expect(
            tma_bar, a_desc.block_type.nbytes + b_desc.block_type.nbytes
        )
        tma.async_copy_global_to_shared(a_desc, [off_m, k], tma_bar, a)
        tma.async_copy_global_to_shared(
            b_desc, [off_n, k] if TRANS_B else [k, off_n], tma_bar, b
        )
        mbarrier.wait(tma_bar, phase=phase)

        if TRANS_B:
            b = b.permute((1, 0))
        tcgen05_mma(a, b, acc_tmem, use_acc=use_acc)
        tcgen05_commit(mma_bar)
        mbarrier.wait(mma_bar, phase=phase)
        use_acc = True

        idx += 1
        if idx == NUM_BUFFERS:
            idx = 0
            phase ^= 1

    for i in gl.static_range(NUM_BUFFERS):
        mbarrier.invalidate(tma_bars.index(i))
        mbarrier.invalidate(mma_bars.index(i))

    acc = acc_tmem.load(TMEM_REG)
    c_smem = gl.allocate_shared_memory(DTYPE, [BLOCK_M, BLOCK_N], C_LAYOUT)
    c_smem.store(acc.to(DTYPE))
    fence_async_shared()
    tma.async_copy_shared_to_global(c_desc, [off_m, off_n], c_smem)
    tma.store_wait(pendings=0)

# config = {"BLOCK_K": 128, "BLOCK_M": 64, "BLOCK_N": 256, "arch": "sm_100", "dtype": "fp16", "num_buffers": 3, "num_warps": 8, "trans_b": 0}
# arch = sm_100


// ===== COMPILED SASS (sm_100a) =====

	.target	sm_100a

	.elftype	@"ET_EXEC"


//--------------------- .note.nv.tkinfo           --------------------------
	.section	.note.nv.tkinfo,"",@"SHT_NOTE"
	.sectionflags	@"SHF_NOTE_NV_TKINFO"
	.tkinfo
        /*0018*/ 	.word	0x00000081
        /*0030*/ 	.string	""
        /*0030*/ 	.string	"ptxas-blackwell"
        /*0030*/ 	.string	"Cuda compilation tools, release 12.9, V12.9.86"
        /*0030*/ 	.string	"Build cuda_12.9.r12.9/compiler.36037853_0"
        /*0030*/ 	.string	"-v  -suppress-debug-info  -lineinfo  -arch sm_100a "



//--------------------- .note.nv.cuver            --------------------------
	.section	.note.nv.cuver,"",@"SHT_NOTE"
	.sectionflags	@"SHF_NOTE_NV_CUVER"
        /*0018*/ 	.short	0x0001
        /*001a*/ 	.short	0x0064
        /*001c*/ 	.short	0x0001
        /*001e*/ 	.short	0x0000
        /*0020*/ 	.short	0x0001
        /*0022*/ 	.short	0x0000


//--------------------- .nv.info                  --------------------------
	.section	.nv.info,"",@"SHT_CUDA_INFO"
	.align	4


	//----- nvinfo : EIATTR_REGCOUNT
	.align		4
        /*0000*/ 	.byte	0x04, 0x2f
        /*0002*/ 	.short	(.L_4 - .L_3)
	.align		4
.L_3:
        /*0004*/ 	.word	index@(gluon_tcgen05)
        /*0008*/ 	.word	0x00000047


	//----- nvinfo : EIATTR_FRAME_SIZE
	.align		4
.L_4:
        /*000c*/ 	.byte	0x04, 0x11
        /*000e*/ 	.short	(.L_6 - .L_5)
	.align		4
.L_5:
        /*0010*/ 	.word	index@($__internal_2_$__cuda_sm10x_tcgen05_guardrail_trap_unallocated_columns_being_dealloced)
        /*0014*/ 	.word	0x00000000


	//----- nvinfo : EIATTR_FRAME_SIZE
	.align		4
.L_6:
        /*0018*/ 	.byte	0x04, 0x11
        /*001a*/ 	.short	(.L_8 - .L_7)
	.align		4
.L_7:
        /*001c*/ 	.word	index@($__internal_1_$__cuda_sm10x_tcgen05_guardrail_trap_phase_invalid_during_alloc)
        /*0020*/ 	.word	0x00000000


	//----- nvinfo : EIATTR_FRAME_SIZE
	.align		4
.L_8:
        /*0024*/ 	.byte	0x04, 0x11
        /*0026*/ 	.short	(.L_10 - .L_9)
	.align		4
.L_9:
        /*0028*/ 	.word	index@($__internal_0_$__cuda_sm10x_tcgen05_guardrail_trap_col_being_dealloced_not_returned_by_alloc)
        /*002c*/ 	.word	0x00000000


	//----- nvinfo : EIATTR_FRAME_SIZE
	.align		4
.L_10:
        /*0030*/ 	.byte	0x04, 0x11
        /*0032*/ 	.short	(.L_12 - .L_11)
	.align		4
.L_11:
        /*0034*/ 	.word	index@(gluon_tcgen05)
        /*0038*/ 	.word	0x00000000


	//----- nvinfo : EIATTR_MIN_STACK_SIZE
	.align		4
.L_12:
        /*003c*/ 	.byte	0x04, 0x12
        /*003e*/ 	.short	(.L_14 - .L_13)
	.align		4
.L_13:
        /*0040*/ 	.word	index@(gluon_tcgen05)
        /*0044*/ 	.word	0x00000000
.L_14:


//--------------------- .nv.info.gluon_tcgen05    --------------------------
	.section	.nv.info.gluon_tcgen05,"",@"SHT_CUDA_INFO"
	.sectionflags	@""
	.align	4


	//----- nvinfo : EIATTR_CUDA_API_VERSION
	.align		4
        /*0000*/ 	.byte	0x04, 0x37
        /*0002*/ 	.short	(.L_16 - .L_15)
.L_15:
        /*0004*/ 	.word	0x00000081


	//----- nvinfo : EIATTR_KPARAM_INFO
	.align		4
.L_16:
        /*0008*/ 	.byte	0x04, 0x17
        /*000a*/ 	.short	(.L_18 - .L_17)
.L_17:
        /*000c*/ 	.word	0x00000000
        /*0010*/ 	.short	0x000a
        /*0012*/ 	.short	0x0048
        /*0014*/ 	.byte	0x00, 0xf4, 0x21, 0x00


	//----- nvinfo : EIATTR_KPARAM_INFO
	.align		4
.L_18:
        /*0018*/ 	.byte	0x04, 0x17
        /*001a*/ 	.short	(.L_20 - .L_19)
.L_19:
        /*001c*/ 	.word	0x00000000
        /*0020*/ 	.short	0x0009
        /*0022*/ 	.short	0x0040
        /*0024*/ 	.byte	0x00, 0xf4, 0x21, 0x00


	//----- nvinfo : EIATTR_KPARAM_INFO
	.align		4
.L_20:
        /*0028*/ 	.byte	0x04, 0x17
        /*002a*/ 	.short	(.L_22 - .L_21)
.L_21:
        /*002c*/ 	.word	0x00000000
        /*0030*/ 	.short	0x0008
        /*0032*/ 	.short	0x0038
        /*0034*/ 	.byte	0x00, 0xf0, 0x21, 0x00


	//----- nvinfo : EIATTR_KPARAM_INFO
	.align		4
.L_22:
        /*0038*/ 	.byte	0x04, 0x17
        /*003a*/ 	.short	(.L_24 - .L_23)
.L_23:
        /*003c*/ 	.word	0x00000000
        /*0040*/ 	.short	0x0007
        /*0042*/ 	.short	0x0030
        /*0044*/ 	.byte	0x00, 0xf0, 0x21, 0x00


	//----- nvinfo : EIATTR_KPARAM_INFO
	.align		4
.L_24:
        /*0048*/ 	.byte	0x04, 0x17
        /*004a*/ 	.short	(.L_26 - .L_25)
.L_25:
        /*004c*/ 	.word	0x00000000
        /*0050*/ 	.short	0x0006
        /*0052*/ 	.short	0x0028
        /*0054*/ 	.byte	0x00, 0xf0, 0x21, 0x00


	//----- nvinfo : EIATTR_KPARAM_INFO
	.align		4
.L_26:
        /*0058*/ 	.byte	0x04, 0x17
        /*005a*/ 	.short	(.L_28 - .L_27)
.L_27:
        /*005c*/ 	.word	0x00000000
        /*0060*/ 	.short	0x0005
        /*0062*/ 	.short	0x0020
        /*0064*/ 	.byte	0x00, 0xf0, 0x11, 0x00


	//----- nvinfo : EIATTR_KPARAM_INFO
	.align		4
.L_28:
        /*0068*/ 	.byte	0x04, 0x17
        /*006a*/ 	.short	(.L_30 - .L_29)
.L_29:
        /*006c*/ 	.word	0x00000000
        /*0070*/ 	.short	0x0004
        /*0072*/ 	.short	0x001c
        /*0074*/ 	.byte	0x00, 0xf0, 0x11, 0x00


	//----- nvinfo : EIATTR_KPARAM_INFO
	.align		4
.L_30:
        /*0078*/ 	.byte	0x04, 0x17
        /*007a*/ 	.short	(.L_32 - .L_31)
.L_31:
        /*007c*/ 	.word	0x00000000
        /*0080*/ 	.short	0x0003
        /*0082*/ 	.short	0x0018
        /*0084*/ 	.byte	0x00, 0xf0, 0x11, 0x00


	//----- nvinfo : EIATTR_KPARAM_INFO
	.align		4
.L_32:
        /*0088*/ 	.byte	0x04, 0x17
        /*008a*/ 	.short	(.L_34 - .L_33)
.L_33:
        /*008c*/ 	.word	0x00000000
        /*0090*/ 	.short	0x0002
        /*0092*/ 	.short	0x0010
        /*0094*/ 	.byte	0x00, 0xf4, 0x21, 0x00


	//----- nvinfo : EIATTR_KPARAM_INFO
	.align		4
.L_34:
        /*0098*/ 	.byte	0x04, 0x17
        /*009a*/ 	.short	(.L_36 - .L_35)
.L_35:
        /*009c*/ 	.word	0x00000000
        /*00a0*/ 	.short	0x0001
        /*00a2*/ 	.short	0x0008
        /*00a4*/ 	.byte	0x00, 0xf4, 0x21, 0x00


	//----- nvinfo : EIATTR_KPARAM_INFO
	.align		4
.L_36:
        /*00a8*/ 	.byte	0x04, 0x17
        /*00aa*/ 	.short	(.L_38 - .L_37)
.L_37:
        /*00ac*/ 	.word	0x00000000
        /*00b0*/ 	.short	0x0000
        /*00b2*/ 	.short	0x0000
        /*00b4*/ 	.byte	0x00, 0xf4, 0x21, 0x00


	//----- nvinfo : EIATTR_AT_ENTRY_FRAGMENTS
	.align		4
.L_38:
        /*00b8*/ 	.byte	0x04, 0x4f
        /*00ba*/ 	.short	(.L_40 - .L_39)


	//   ....[0]....
.L_39:
        /*00bc*/ 	.word	0x00000004


	//----- nvinfo : EIATTR_RESERVED_SMEM_USED
	.align		4
.L_40:
        /*00c0*/ 	.byte	0x01, 0x41
	.zero		2


	//----- nvinfo : EIATTR_SPARSE_MMA_MASK
	.align		4
        /*00c4*/ 	.byte	0x03, 0x50
        /*00c6*/ 	.short	0x0000


	//----- nvinfo : EIATTR_TCGEN05_1CTA_USED
	.align		4
        /*00c8*/ 	.byte	0x01, 0x51
	.zero		2


	//----- nvinfo : EIATTR_MAXREG_COUNT
	.align		4
        /*00cc*/ 	.byte	0x03, 0x1b
        /*00ce*/ 	.short	0x00ff


	//----- nvinfo : EIATTR_NUM_BARRIERS
	.align		4
        /*00d0*/ 	.byte	0x02, 0x4c
        /*00d2*/ 	.byte	0x01
	.zero		1


	//----- nvinfo : EIATTR_INT_WARP_WIDE_INSTR_OFFSETS
	.align		4
        /*00d4*/ 	.byte	0x04, 0x31
        /*00d6*/ 	.short	(.L_42 - .L_41)


	//   ....[0]....
.L_41:
        /*00d8*/ 	.word	0x00001720


	//   ....[1]....
        /*00dc*/ 	.word	0x00001740


	//   ....[2]....
        /*00e0*/ 	.word	0x000017c0


	//   ....[3]....
        /*00e4*/ 	.word	0x00001ad0


	//   ....[4]....
        /*00e8*/ 	.word	0x00001b20


	//   ....[5]....
        /*00ec*/ 	.word	0x00001b40


	//   ....[6]....
        /*00f0*/ 	.word	0x00001b50


	//   ....[7]....
        /*00f4*/ 	.word	0x00001f90


	//   ....[8]....
        /*00f8*/ 	.word	0x00001fa0


	//   ....[9]....
        /*00fc*/ 	.word	0x00002120


	//   ....[10]....
        /*0100*/ 	.word	0x00002170


	//   ....[11]....
        /*0104*/ 	.word	0x000021c0


	//   ....[12]....
        /*0108*/ 	.word	0x000021e0


	//   ....[13]....
        /*010c*/ 	.word	0x000026b0


	//   ....[14]....
        /*0110*/ 	.word	0x000026c0


	//   ....[15]....
        /*0114*/ 	.word	0x00002a40


	//   ....[16]....
        /*0118*/ 	.word	0x00002a50


	//   ....[17]....
        /*011c*/ 	.word	0x00002f40


	//   ....[18]....
        /*0120*/ 	.word	0x00002f90


	//----- nvinfo : EIATTR_COOP_GROUP_MASK_REGIDS
	.align		4
.L_42:
        /*0124*/ 	.byte	0x04, 0x29
        /*0126*/ 	.short	(.L_44 - .L_43)


	//   ....[0]....
.L_43:
        /*0128*/ 	.word	0xffffffff


	//   ....[1]....
        /*012c*/ 	.word	0xffffffff


	//   ....[2]....
        /*0130*/ 	.word	0xffffffff


	//   ....[3]....
        /*0134*/ 	.word	0xffffffff


	//   ....[4]....
        /*0138*/ 	.word	0xffffffff


	//   ....[5]....
        /*013c*/ 	.word	0xffffffff


	//   ....[6]....
        /*0140*/ 	.word	0xffffffff


	//   ....[7]....
        /*0144*/ 	.word	0xffffffff


	//   ....[8]....
        /*0148*/ 	.word	0xffffffff


	//   ....[9]....
        /*014c*/ 	.word	0xffffffff


	//----- nvinfo : EIATTR_COOP_GROUP_INSTR_OFFSETS
	.align		4
.L_44:
        /*0150*/ 	.byte	0x04, 0x28
        /*0152*/ 	.short	(.L_46 - .L_45)


	//   ....[0]....
.L_45:
        /*0154*/ 	.word	0x00000050


	//   ....[1]....
        /*0158*/ 	.word	0x00000310


	//   ....[2]....
        /*015c*/ 	.word	0x00000500


	//   ....[3]....
        /*0160*/ 	.word	0x000009c0


	//   ....[4]....
        /*0164*/ 	.word	0x00000b00


	//   ....[5]....
        /*0168*/ 	.word	0x00000fb0


	//   ....[6]....
        /*016c*/ 	.word	0x000010f0


	//   ....[7]....
        /*0170*/ 	.word	0x000015e0


	//   ....[8]....
        /*0174*/ 	.word	0x00002dd0


	//   ....[9]....
        /*0178*/ 	.word	0x00003040


	//----- nvinfo : EIATTR_VRC_CTA_INIT_COUNT
	.align		4
.L_46:
        /*017c*/ 	.byte	0x02, 0x4a
        /*017e*/ 	.byte	0x80
	.zero		1


	//----- nvinfo : EIATTR_MBARRIER_INSTR_OFFSETS
	.align		4
        /*0180*/ 	.byte	0x04, 0x39
        /*0182*/ 	.short	(.L_48 - .L_47)


	//   ....[0]....
.L_47:
        /*0184*/ 	.word	0x000017e0
        /*0188*/ 	.word	0x000000ff
        /*018c*/ 	.word	0x0003c000
        /*0190*/ 	.short	0x0100
        /*0192*/ 	.byte	0x0b
	.zero		1


	//   ....[1]....
        /*0194*/ 	.word	0x000017f0
        /*0198*/ 	.word	0x000000ff
        /*019c*/ 	.word	0x0003c020
        /*01a0*/ 	.short	0x0100
        /*01a2*/ 	.byte	0x0b
	.zero		1


	//   ....[2]....
        /*01a4*/ 	.word	0x000018a0
        /*01a8*/ 	.word	0x000000ff
        /*01ac*/ 	.word	0x0003c008
        /*01b0*/ 	.short	0x0100
        /*01b2*/ 	.byte	0x0b
	.zero		1


	//   ....[3]....
        /*01b4*/ 	.word	0x000018b0
        /*01b8*/ 	.word	0x000000ff
        /*01bc*/ 	.word	0x0003c028
        /*01c0*/ 	.short	0x0100
        /*01c2*/ 	.byte	0x0b
	.zero		1


	//   ....[4]....
        /*01c4*/ 	.word	0x000019c0
        /*01c8*/ 	.word	0x000000ff
        /*01cc*/ 	.word	0x0003c010
        /*01d0*/ 	.short	0x0100
        /*01d2*/ 	.byte	0x0b
	.zero		1


	//   ....[5]....
        /*01d4*/ 	.word	0x000019d0
        /*01d8*/ 	.word	0x000000ff
        /*01dc*/ 	.word	0x0003c030
        /*01e0*/ 	.short	0x0100
        /*01e2*/ 	.byte	0x0b
	.zero		1


	//   ....[6]....
        /*01e4*/ 	.word	0x00001bf0
        /*01e8*/ 	.word	0x000000ff
        /*01ec*/ 	.word	0x0003c000
        /*01f0*/ 	.short	0x010a
        /*01f2*/ 	.byte	0x0b
	.zero		1


	//   ....[7]....
        /*01f4*/ 	.word	0x00001ff0
        /*01f8*/ 	.word	0x000000ff
        /*01fc*/ 	.word	0x0003c020
        /*0200*/ 	.short	0x010a
        /*0202*/ 	.byte	0x0b
	.zero		1


	//   ....[8]....
        /*0204*/ 	.word	0x00002260
        /*0208*/ 	.word	0x000000ff
        /*020c*/ 	.word	0x0003c000
        /*0210*/ 	.short	0x010a
        /*0212*/ 	.byte	0x25
	.zero		1


	//   ....[9]....
        /*0214*/ 	.word	0x00002700
        /*0218*/ 	.word	0x000000ff
        /*021c*/ 	.word	0x0003c020
        /*0220*/ 	.short	0x010a
        /*0222*/ 	.byte	0x25
	.zero		1


	//   ....[10]....
        /*0224*/ 	.word	0x000027d0
        /*0228*/ 	.word	0x000000ff
        /*022c*/ 	.word	0x0003c000
        /*0230*/ 	.short	0x0108
        /*0232*/ 	.byte	0x0b
	.zero		1


	//   ....[11]....
        /*0234*/ 	.word	0x000027e0
        /*0238*/ 	.word	0x000000ff
        /*023c*/ 	.word	0x0003c020
        /*0240*/ 	.short	0x0108
        /*0242*/ 	.byte	0x0b
	.zero		1


	//   ....[12]....
        /*0244*/ 	.word	0x00002830
        /*0248*/ 	.word	0x000000ff
        /*024c*/ 	.word	0x0003c008
        /*0250*/ 	.short	0x0108
        /*0252*/ 	.byte	0x0b
	.zero		1


	//   ....[13]....
        /*0254*/ 	.word	0x00002840
        /*0258*/ 	.word	0x000000ff
        /*025c*/ 	.word	0x0003c028
        /*0260*/ 	.short	0x0108
        /*0262*/ 	.byte	0x0b
	.zero		1


	//   ....[14]....
        /*0264*/ 	.word	0x00002890
        /*0268*/ 	.word	0x000000ff
        /*026c*/ 	.word	0x0003c010
        /*0270*/ 	.short	0x0108
        /*0272*/ 	.byte	0x0b
	.zero		1


	//   ....[15]....
        /*0274*/ 	.word	0x000028a0
        /*0278*/ 	.word	0x000000ff
        /*027c*/ 	.word	0x0003c030
        /*0280*/ 	.short	0x0108
        /*0282*/ 	.byte	0x0b
	.zero		1


	//   ....[16]....
        /*0284*/ 	.word	0x00003060
        /*0288*/ 	.word	0x000000ff
        /*028c*/ 	.word	0x0003c000
        /*0290*/ 	.short	0x010a
        /*0292*/ 	.byte	0x0b
	.zero		1


	//   ....[17]....
        /*0294*/ 	.word	0x00003090
        /*0298*/ 	.word	0x000000ff
        /*029c*/ 	.word	0x0003c020
        /*02a0*/ 	.short	0x010a
        /*02a2*/ 	.byte	0x0b
	.zero		1


	//   ....[18]....
        /*02a4*/ 	.word	0x000030c0
        /*02a8*/ 	.word	0x000000ff
        /*02ac*/ 	.word	0x0003c000
        /*02b0*/ 	.short	0x010a
        /*02b2*/ 	.byte	0x25
	.zero		1


	//   ....[19]....
        /*02b4*/ 	.word	0x000030f0
        /*02b8*/ 	.word	0x000000ff
        /*02bc*/ 	.word	0x0003c020
        /*02c0*/ 	.short	0x010a
        /*02c2*/ 	.byte	0x25
	.zero		1


	//----- nvinfo : EIATTR_NUM_MBARRIERS
	.align		4
.L_48:
        /*02c4*/ 	.byte	0x03, 0x38
        /*02c6*/ 	.short	0x0006


	//----- nvinfo : EIATTR_EXIT_INSTR_OFFSETS
	.align		4
        /*02c8*/ 	.byte	0x04, 0x1c
        /*02ca*/ 	.short	(.L_50 - .L_49)


	//   ....[0]....
.L_49:
        /*02cc*/ 	.word	0x00003050


	//----- nvinfo : EIATTR_REQNTID
	.align		4
.L_50:
        /*02d0*/ 	.byte	0x04, 0x10
        /*02d2*/ 	.short	(.L_52 - .L_51)
.L_51:
        /*02d4*/ 	.word	0x00000100
        /*02d8*/ 	.word	0x00000001
        /*02dc*/ 	.word	0x00000001


	//----- nvinfo : EIATTR_CRS_STACK_SIZE
	.align		4
.L_52:
        /*02e0*/ 	.byte	0x04, 0x1e
        /*02e2*/ 	.short	(.L_54 - .L_53)
.L_53:
        /*02e4*/ 	.word	0x00000000


	//----- nvinfo : EIATTR_CBANK_PARAM_SIZE
	.align		4
.L_54:
        /*02e8*/ 	.byte	0x03, 0x19
        /*02ea*/ 	.short	0x0050


	//----- nvinfo : EIATTR_PARAM_CBANK
	.align		4
        /*02ec*/ 	.byte	0x04, 0x0a
        /*02ee*/ 	.short	(.L_56 - .L_55)
	.align		4
.L_55:
        /*02f0*/ 	.word	index@(.nv.constant0.gluon_tcgen05)
        /*02f4*/ 	.short	0x0380
        /*02f6*/ 	.short	0x0050


	//----- nvinfo : EIATTR_SW_WAR
	.align		4
.L_56:
        /*02f8*/ 	.byte	0x04, 0x36
        /*02fa*/ 	.short	(.L_58 - .L_57)
.L_57:
        /*02fc*/ 	.word	0x00000008
.L_58:


//--------------------- .nv.compat                --------------------------
	.section	.nv.compat,"",@"SHT_CUDA_COMPAT_INFO"
	.align	4
        /*0000*/ 	.byte	0x02, 0x02, 0x02, 0x00, 0x02, 0x05, 0x05, 0x00, 0x02, 0x03, 0x03, 0x00, 0x02, 0x06, 0x01, 0x00


//--------------------- .nv.callgraph             --------------------------
	.section	.nv.callgraph,"",@"SHT_CUDA_CALLGRAPH"
	.align	4
	.sectionentsize	8
	.align		4
        /*0000*/ 	.word	0x00000000
	.align		4
        /*0004*/ 	.word	0xffffffff
	.align		4
        /*0008*/ 	.word	0x00000000
	.align		4
        /*000c*/ 	.word	0xfffffffe
	.align		4
        /*0010*/ 	.word	0x00000000
	.align		4
        /*0014*/ 	.word	0xfffffffd
	.align		4
        /*0018*/ 	.word	0x00000000
	.align		4
        /*001c*/ 	.word	0xfffffffc


//--------------------- .text.gluon_tcgen05       --------------------------
	.section	.text.gluon_tcgen05,"ax",@progbits
	.align	128
        .global         gluon_tcgen05
        .type           gluon_tcgen05,@function
        .size           gluon_tcgen05,(.L_x_81 - gluon_tcgen05)
        .other          gluon_tcgen05,@"STO_CUDA_ENTRY STV_DEFAULT"
gluon_tcgen05:
.text.gluon_tcgen05:
[----:B------:R-:W1:Y:S01]  /*0000*/  LDC R1, c[0x0][0x37c] ;  /* 0x0000df00ff017b82 */ /* 0x000e620000000800 */
[----:B------:R-:W2:Y:S02]  /*0010*/  S2R R0, SR_TID.X ;  /* 0x0000000000007919 */ /* 0x000ea40000002100 */
[----:B--2---:R-:W-:-:S13]  /*0020*/  ISETP.GE.U32.AND P2, PT, R0, 0x20, PT ;  /* 0x000000200000780c */ /* 0x004fda0003f46070 */
[----:B------:R-:W-:Y:S05]  /*0030*/  @P2 BRA `(.L_x_0) ;  /* 0x0000000000b82947 */ /* 0x000fea0003800000 */
[----:B------:R-:W2:Y:S01]  /*0040*/  S2UR UR6, SR_CgaCtaId ;  /* 0x00000000000679c3 */ /* 0x000ea20000008800 */
[----:B------:R-:W-:Y:S01]  /*0050*/  NOP ;  /* 0x0000000000007918 */ /* 0x000fe20000000000 */
[----:B------:R-:W-:Y:S02]  /*0060*/  UMOV UR4, 0x40 ;  /* 0x0000004000047882 */ /* 0x000fe40000000000 */
[----:B--2---:R-:W-:-:S09]  /*0070*/  ULEA UR4, UR6, UR4, 0x18 ;  /* 0x0000000406047291 */ /* 0x004fd2000f8ec0ff */
[----:B------:R-:W2:Y:S01]  /*0080*/  LDS.U8 R2, [UR4] ;  /* 0x00000004ff027984 */ /* 0x000ea20008000000 */
[----:B------:R-:W-:Y:S02]  /*0090*/  UMOV UR4, 0x400 ;  /* 0x0000040000047882 */ /* 0x000fe40000000000 */
[----:B------:R-:W-:Y:S01]  /*00a0*/  ULEA UR4, UR6, UR4, 0x18 ;  /* 0x0000000406047291 */ /* 0x000fe2000f8ec0ff */
[----:B--2---:R-:W-:-:S13]  /*00b0*/  ISETP.NE.AND P0, PT, R2, RZ, PT ;  /* 0x000000ff0200720c */ /* 0x004fda0003f05270 */
[----:B------:R-:W-:Y:S05]  /*00c0*/  @P0 BRA `(.L_x_1) ;  /* 0x00000000007c0947 */ /* 0x000fea0003800000 */
[----:B------:R-:W-:-:S13]  /*00d0*/  ELECT P0, URZ, PT ;  /* 0x0000000000ff782f */ /* 0x000fda0003800000 */
[----:B------:R-:W-:Y:S05]  /*00e0*/  @!P0 BRA `(.L_x_2) ;  /* 0x0000000000848947 */ /* 0x000fea0003800000 */
[----:B------:R-:W-:Y:S01]  /*00f0*/  UMOV UR5, 0x8 ;  /* 0x0000000800057882 */ /* 0x000fe20000000000 */
[----:B------:R-:W-:Y:S02]  /*0100*/  IMAD.MOV.U32 R5, RZ, RZ, 0x1 ;  /* 0x00000001ff057424 */ /* 0x000fe400078e00ff */
[----:B------:R-:W-:Y:S02]  /*0110*/  IMAD.MOV.U32 R3, RZ, RZ, 0xff ;  /* 0x000000ffff037424 */ /* 0x000fe400078e00ff */
[----:B------:R-:W-:Y:S04]  /*0120*/  DEPBAR.LE SB2, 0x36 ;  /* 0x0000ad800000791a */ /* 0x000fe80000000000 */
[----:B------:R-:W2:Y:S02]  /*0130*/  UTCATOMSWS.FIND_AND_SET.ALIGN UP0, UR5, UR5 ;  /* 0x00000005000575e3 */ /* 0x000ea40008000800 */
[----:B--2---:R-:W-:-:S04]  /*0140*/  PLOP3.LUT P0, PT, PT, PT, UP0, 0x80, 0x8 ;  /* 0x000000000008781c */ /* 0x004fc80003f0f008 */
[----:B------:R-:W-:-:S04]  /*0150*/  SEL R2, RZ, 0xffffffff, !P0 ;  /* 0xffffffffff027807 */ /* 0x000fc80004000000 */
[----:B------:R-:W-:Y:S01]  /*0160*/  ISETP.NE.AND P0, PT, R2, RZ, PT ;  /* 0x000000ff0200720c */ /* 0x000fe20003f05270 */
[----:B------:R-:W-:-:S12]  /*0170*/  IMAD.U32 R2, RZ, RZ, UR5 ;  /* 0x00000005ff027e24 */ /* 0x000fd8000f8e00ff */
[----:B------:R-:W-:Y:S05]  /*0180*/  @P0 BRA `(.L_x_3) ;  /* 0x0000000000240947 */ /* 0x000fea0003800000 */
.L_x_4:
[----:B------:R-:W-:Y:S05]  /*0190*/  NANOSLEEP 0x64 ;  /* 0x000000640000795d */ /* 0x000fea0003800000 */
[----:B------:R-:W-:-:S05]  /*01a0*/  UMOV UR5, 0x8 ;  /* 0x0000000800057882 */ /* 0x000fca0000000000 */
[----:B------:R-:W-:Y:S04]  /*01b0*/  DEPBAR.LE SB2, 0x36 ;  /* 0x0000ad800000791a */ /* 0x000fe80000000000 */
[----:B------:R-:W2:Y:S02]  /*01c0*/  UTCATOMSWS.FIND_AND_SET.ALIGN UP0, UR5, UR5 ;  /* 0x00000005000575e3 */ /* 0x000ea40008000800 */
[----:B--2---:R-:W-:-:S04]  /*01d0*/  PLOP3.LUT P0, PT, PT, PT, UP0, 0x80, 0x8 ;  /* 0x000000000008781c */ /* 0x004fc80003f0f008 */
[----:B------:R-:W-:-:S04]  /*01e0*/  SEL R2, RZ, 0xffffffff, !P0 ;  /* 0xffffffffff027807 */ /* 0x000fc80004000000 */
[----:B------:R-:W-:Y:S01]  /*01f0*/  ISETP.NE.AND P0, PT, R2, RZ, PT ;  /* 0x000000ff0200720c */ /* 0x000fe20003f05270 */
[----:B------:R-:W-:-:S12]  /*0200*/  IMAD.U32 R2, RZ, RZ, UR5 ;  /* 0x00000005ff027e24 */ /* 0x000fd8000f8e00ff */
[----:B------:R-:W-:Y:S05]  /*0210*/  @!P0 BRA `(.L_x_4) ;  /* 0xfffffffc00dc8947 */ /* 0x000fea000383ffff */
.L_x_3:
[C---:B------:R-:W-:Y:S01]  /*0220*/  VIADD R4, R2.reuse, 0x10 ;  /* 0x0000001002047836 */ /* 0x040fe20000000000 */
[----:B------:R-:W-:Y:S01]  /*0230*/  UMOV UR5, 0x50 ;  /* 0x0000005000057882 */ /* 0x000fe20000000000 */
[----:B------:R-:W-:Y:S01]  /*0240*/  SHF.L.U32 R3, R3, R2, RZ ;  /* 0x0000000203037219 */ /* 0x000fe200000006ff */
[----:B------:R-:W-:Y:S01]  /*0250*/  ULEA UR5, UR6, UR5, 0x18 ;  /* 0x0000000506057291 */ /* 0x000fe2000f8ec0ff */
[----:B------:R-:W-:Y:S01]  /*0260*/  IMAD.SHL.U32 R2, R2, 0x20, RZ ;  /* 0x0000002002027824 */ /* 0x000fe200078e00ff */
[----:B------:R-:W-:-:S04]  /*0270*/  SHF.L.U32 R4, R5, R4, RZ ;  /* 0x0000000405047219 */ /* 0x000fc800000006ff */
[----:B------:R-:W-:-:S05]  /*0280*/  LOP3.LUT R3, R4, R3, RZ, 0xfc, !PT ;  /* 0x0000000304037212 */ /* 0x000fca00078efcff */
[----:B------:R2:W-:Y:S04]  /*0290*/  ATOMS.OR RZ, [UR5], R3 ;  /* 0x00000003ffff798c */ /* 0x0005e8000b000005 */
[----:B------:R2:W-:Y:S01]  /*02a0*/  STS [UR4], R2 ;  /* 0x00000002ff007988 */ /* 0x0005e20008000804 */
[----:B------:R-:W-:Y:S05]  /*02b0*/  BRA `(.L_x_2) ;  /* 0x0000000000107947 */ /* 0x000fea0003800000 */
.L_x_1:
[----:B------:R-:W-:Y:S01]  /*02c0*/  IMAD.MOV.U32 R3, RZ, RZ, -0x1 ;  /* 0xffffffffff037424 */ /* 0x000fe200078e00ff */
[----:B------:R-:W-:-:S04]  /*02d0*/  MOV R2, 0x300 ;  /* 0x0000030000027802 */ /* 0x000fc80000000f00 */
[----:B------:R2:W-:Y:S03]  /*02e0*/  STS [UR4], R3 ;  /* 0x00000003ff007988 */ /* 0x0005e60008000804 */
[----:B-12---:R-:W-:Y:S05]  /*02f0*/  CALL.REL.NOINC `($__internal_1_$__cuda_sm10x_tcgen05_guardrail_trap_phase_invalid_during_alloc) ;  /* 0x0000002c00947944 */ /* 0x006fea0003c00000 */
.L_x_2:
[----:B------:R-:W-:Y:S05]  /*0300*/  WARPSYNC.ALL ;  /* 0x0000000000007948 */ /* 0x000fea0003800000 */
[----:B------:R-:W-:Y:S01]  /*0310*/  NOP ;  /* 0x0000000000007918 */ /* 0x000fe20000000000 */
.L_x_0:
[----:B------:R-:W3:Y:S08]  /*0320*/  S2UR UR4, SR_CgaCtaId ;  /* 0x00000000000479c3 */ /* 0x000ef00000008800 */
[----:B------:R-:W-:Y:S01]  /*0330*/  BAR.SYNC.DEFER_BLOCKING 0x0 ;  /* 0x0000000000007b1d */ /* 0x000fe20000010000 */
[----:B------:R-:W-:-:S05]  /*0340*/  LOP3.LUT R68, R0, 0xff, RZ, 0xc0, !PT ;  /* 0x000000ff00447812 */ /* 0x000fca00078ec0ff */
[----:B------:R-:W-:Y:S02]  /*0350*/  UMOV UR11, 0x400 ;  /* 0x00000400000b7882 */ /* 0x000fe40000000000 */
[----:B------:R-:W4:Y:S08]  /*0360*/  LDC R4, c[0x0][0x398] ;  /* 0x0000e600ff047b82 */ /* 0x000f300000000800 */
[----:B------:R-:W5:Y:S01]  /*0370*/  LDC R10, c[0x0][0x3a0] ;  /* 0x0000e800ff0a7b82 */ /* 0x000f620000000800 */
[----:B---3--:R-:W-:-:S07]  /*0380*/  ULEA UR11, UR4, UR11, 0x18 ;  /* 0x0000000b040b7291 */ /* 0x008fce000f8ec0ff */
[----:B------:R-:W3:Y:S02]  /*0390*/  S2UR UR14, SR_CTAID.Y ;  /* 0x00000000000e79c3 */ /* 0x000ee40000002600 */
[----:B--2---:R-:W2:Y:S06]  /*03a0*/  LDS R3, [UR11] ;  /* 0x0000000bff037984 */ /* 0x004eac0008000800 */
[----:B------:R-:W-:Y:S06]  /*03b0*/  BAR.SYNC.DEFER_BLOCKING 0x0 ;  /* 0x0000000000007b1d */ /* 0x000fec0000010000 */
[----:B------:R-:W-:Y:S05]  /*03c0*/  @P2 BRA `(.L_x_5) ;  /* 0x0000000000182947 */ /* 0x000fea0003800000 */
[----:B------:R-:W-:Y:S01]  /*03d0*/  ELECT P0, URZ, PT ;  /* 0x0000000000ff782f */ /* 0x000fe20003800000 */
[----:B------:R-:W-:Y:S01]  /*03e0*/  IMAD.MOV.U32 R2, RZ, RZ, 0x1 ;  /* 0x00000001ff027424 */ /* 0x000fe200078e00ff */
[----:B------:R-:W-:Y:S01]  /*03f0*/  UMOV UR5, 0x40 ;  /* 0x0000004000057882 */ /* 0x000fe20000000000 */
[----:B------:R-:W-:Y:S01]  /*0400*/  UVIRTCOUNT.DEALLOC.SMPOOL 0x80 ;  /* 0x000000800000784c */ /* 0x000fe20000000000 */
[----:B------:R-:W-:-:S09]  /*0410*/  ULEA UR5, UR4, UR5, 0x18 ;  /* 0x0000000504057291 */ /* 0x000fd2000f8ec0ff */
[----:B------:R5:W-:Y:S03]  /*0420*/  @P0 STS.U8 [UR5], R2 ;  /* 0x00000002ff000988 */ /* 0x000be60008000005 */
.L_x_5:
[----:B------:R-:W5:Y:S01]  /*0430*/  S2UR UR4, SR_CTAID.Z ;  /* 0x00000000000479c3 */ /* 0x000f620000002700 */
[----:B------:R-:W4:Y:S01]  /*0440*/  LDCU UR5, c[0x0][0x370] ;  /* 0x00006e00ff0577ac */ /* 0x000f220008000800 */
[----:B------:R-:W-:Y:S01]  /*0450*/  ISETP.GE.U32.AND P0, PT, R68, 0x20, PT ;  /* 0x000000204400780c */ /* 0x000fe20003f06070 */
[----:B----4-:R-:W-:Y:S01]  /*0460*/  VIADD R4, R4, 0xffffffff ;  /* 0xffffffff04047836 */ /* 0x010fe20000000000 */
[C---:B------:R-:W-:Y:S01]  /*0470*/  ISETP.NE.U32.AND P3, PT, R68.reuse, RZ, PT ;  /* 0x000000ff4400720c */ /* 0x040fe20003f65070 */
[----:B------:R-:W5:Y:S01]  /*0480*/  LDCU UR6, c[0x0][0x374] ;  /* 0x00006e80ff0677ac */ /* 0x000f620008000800 */
[----:B------:R-:W-:Y:S01]  /*0490*/  LEA R11, R68, UR11, 0x2 ;  /* 0x0000000b440b7c11 */ /* 0x000fe2000f8e10ff */
[----:B-----5:R-:W-:Y:S01]  /*04a0*/  VIADD R12, R10, 0xffffffff ;  /* 0xffffffff0a0c7836 */ /* 0x020fe20000000000 */
[----:B------:R-:W4:Y:S01]  /*04b0*/  S2UR UR16, SR_CTAID.X ;  /* 0x00000000001079c3 */ /* 0x000f220000002500 */
[----:B------:R-:W5:Y:S01]  /*04c0*/  LDCU.64 UR12, c[0x0][0x3c0] ;  /* 0x00007800ff0c77ac */ /* 0x000f620008000a00 */
[----:B--2---:R-:W-:Y:S01]  /*04d0*/  R2UR UR10, R3 ;  /* 0x00000000030a72ca */ /* 0x004fe200000e0000 */
[----:B------:R-:W-:Y:S04]  /*04e0*/  BSSY.RECONVERGENT B0, `(.L_x_6) ;  /* 0x0000011000007945 */ /* 0x000fe80003800200 */
[----:B------:R2:W-:Y:S01]  /*04f0*/  @!P0 STS [R11], RZ ;  /* 0x000000ff0b008388 */ /* 0x0005e20000000800 */
[----:B------:R-:W-:-:S03]  /*0500*/  NOP ;  /* 0x0000000000007918 */ /* 0x000fc60000000000 */
[----:B------:R2:W-:Y:S01]  /*0510*/  @!P3 STS [UR11+0x24], R4 ;  /* 0x00002404ff00b988 */ /* 0x0005e2000800080b */
[----:B---3--:R-:W-:-:S03]  /*0520*/  UIMAD UR4, UR4, UR6, UR14 ;  /* 0x00000006040472a4 */ /* 0x008fc6000f8e020e */
[----:B------:R2:W-:Y:S01]  /*0530*/  @!P3 STS [UR11+0x20], R12 ;  /* 0x0000200cff00b988 */ /* 0x0005e2000800080b */
[----:B----4-:R-:W-:-:S04]  /*0540*/  UIMAD UR4, UR4, UR5, UR16 ;  /* 0x00000005040472a4 */ /* 0x010fc8000f8e0210 */
[----:B------:R-:W-:-:S04]  /*0550*/  UIMAD UR4, UR4, 0x180, URZ ;  /* 0x00000180040478a4 */ /* 0x000fc8000f8e02ff */
[----:B-----5:R-:W-:-:S04]  /*0560*/  UIADD3 UR8, UP0, UPT, UR4, UR12, URZ ;  /* 0x0000000c04087290 */ /* 0x020fc8000ff1e0ff */
[----:B------:R-:W-:Y:S01]  /*0570*/  ULEA.HI.X.SX32 UR9, UR4, UR13, 0x1, UP0 ;  /* 0x0000000d04097291 */ /* 0x000fe200080f0eff */
[----:B--2---:R-:W-:Y:S11]  /*0580*/  @P3 BRA `(.L_x_7) ;  /* 0x0000000000183947 */ /* 0x004ff60003800000 */
[----:B------:R-:W2:Y:S01]  /*0590*/  LDS R2, [UR11+0x8] ;  /* 0x0000080bff027984 */ /* 0x000ea20008000800 */
[----:B------:R-:W3:Y:S01]  /*05a0*/  LDC.64 R6, c[0x0][0x380] ;  /* 0x0000e000ff067b82 */ /* 0x000ee20000000a00 */
[----:B------:R-:W-:Y:S02]  /*05b0*/  IMAD.MOV.U32 R3, RZ, RZ, 0x70 ;  /* 0x00000070ff037424 */ /* 0x000fe400078e00ff */
[----:B---3--:R3:W-:Y:S03]  /*05c0*/  STS.64 [UR11], R6 ;  /* 0x00000006ff007988 */ /* 0x0087e60008000a0b */
[----:B--2---:R-:W-:-:S05]  /*05d0*/  LOP3.LUT R2, R2, 0x10, R3, 0xd8, !PT ;  /* 0x0000001002027812 */ /* 0x004fca00078ed803 */
[----:B------:R3:W-:Y:S02]  /*05e0*/  STS [UR11+0x8], R2 ;  /* 0x00000802ff007988 */ /* 0x0007e4000800080b */
.L_x_7:
[----:B------:R-:W-:Y:S05]  /*05f0*/  BSYNC.RECONVERGENT B0 ;  /* 0x0000000000007941 */ /* 0x000fea0003800200 */
.L_x_6:
[----:B------:R-:W-:Y:S04]  /*0600*/  BSSY.RECONVERGENT B0, `(.L_x_8) ;  /* 0x000000a000007945 */ /* 0x000fe80003800200 */
[----:B------:R-:W-:Y:S05]  /*0610*/  @P3 BRA `(.L_x_9) ;  /* 0x0000000000203947 */ /* 0x000fea0003800000 */
[----:B---3--:R-:W2:Y:S01]  /*0620*/  LDS R2, [UR11+0x34] ;  /* 0x0000340bff027984 */ /* 0x008ea20008000800 */
[----:B------:R-:W-:Y:S02]  /*0630*/  IMAD.MOV.U32 R3, RZ, RZ, 0x3f000000 ;  /* 0x3f000000ff037424 */ /* 0x000fe400078e00ff */
[----:B------:R-:W-:Y:S01]  /*0640*/  @!P3 IMAD.MOV.U32 R5, RZ, RZ, 0x3f ;  /* 0x0000003fff05b424 */ /* 0x000fe200078e00ff */
[----:B------:R-:W3:Y:S02]  /*0650*/  @!P3 LDS R6, [UR11+0x38] ;  /* 0x0000380bff06b984 */ /* 0x000ee40008000800 */
[----:B--2---:R-:W-:Y:S02]  /*0660*/  LOP3.LUT R2, R2, 0xff000000, R3, 0xb8, !PT ;  /* 0xff00000002027812 */ /* 0x004fe400078eb803 */
[----:B---3--:R-:W-:-:S03]  /*0670*/  @!P3 LOP3.LUT R3, R6, 0xff, R5, 0xb8, !PT ;  /* 0x000000ff0603b812 */ /* 0x008fc600078eb805 */
[----:B------:R2:W-:Y:S04]  /*0680*/  STS [UR11+0x34], R2 ;  /* 0x00003402ff007988 */ /* 0x0005e8000800080b */
[----:B------:R2:W-:Y:S02]  /*0690*/  @!P3 STS [UR11+0x38], R3 ;  /* 0x00003803ff00b988 */ /* 0x0005e4000800080b */
.L_x_9:
[----:B------:R-:W-:Y:S05]  /*06a0*/  BSYNC.RECONVERGENT B0 ;  /* 0x0000000000007941 */ /* 0x000fea0003800200 */
.L_x_8:
[----:B------:R-:W-:Y:S04]  /*06b0*/  BSSY.RECONVERGENT B0, `(.L_x_10) ;  /* 0x000000e000007945 */ /* 0x000fe80003800200 */
[----:B------:R-:W-:Y:S05]  /*06c0*/  @P3 BRA `(.L_x_11) ;  /* 0x0000000000303947 */ /* 0x000fea0003800000 */
[----:B--2---:R-:W2:Y:S01]  /*06d0*/  LDS R3, [UR11+0x34] ;  /* 0x0000340bff037984 */ /* 0x004ea20008000800 */
[----:B------:R-:W4:Y:S03]  /*06e0*/  LDC.64 R8, c[0x0][0x3a8] ;  /* 0x0000ea00ff087b82 */ /* 0x000f260000000a00 */
[----:B---3--:R-:W3:Y:S01]  /*06f0*/  LDS R2, [UR11+0x1c] ;  /* 0x00001c0bff027984 */ /* 0x008ee20008000800 */
[C---:B----4-:R-:W-:Y:S01]  /*0700*/  SHF.L.U64.HI R6, R8.reuse, 0x1, R9 ;  /* 0x0000000108067819 */ /* 0x050fe20000010209 */
[----:B------:R-:W-:-:S03]  /*0710*/  IMAD.SHL.U32 R5, R8, 0x2, RZ ;  /* 0x0000000208057824 */ /* 0x000fc600078e00ff */
[--C-:B------:R-:W-:Y:S02]  /*0720*/  SHF.R.U32.HI R7, RZ, 0x4, R6.reuse ;  /* 0x00000004ff077819 */ /* 0x100fe40000011606 */
[----:B------:R-:W-:-:S05]  /*0730*/  SHF.R.U64 R5, R5, 0x4, R6 ;  /* 0x0000000405057819 */ /* 0x000fca0000001206 */
[----:B------:R4:W-:Y:S01]  /*0740*/  STS [UR11+0xc], R5 ;  /* 0x00000c05ff007988 */ /* 0x0009e2000800080b */
[----:B--2---:R-:W-:Y:S02]  /*0750*/  LOP3.LUT R3, R3, 0x7, RZ, 0xb8, !PT ;  /* 0x0000000703037812 */ /* 0x004fe400078eb8ff */
[----:B---3--:R-:W-:-:S03]  /*0760*/  LOP3.LUT R2, R2, 0xf, R7, 0xb8, !PT ;  /* 0x0000000f02027812 */ /* 0x008fc600078eb807 */
[----:B------:R4:W-:Y:S04]  /*0770*/  STS [UR11+0x34], R3 ;  /* 0x00003403ff007988 */ /* 0x0009e8000800080b */
[----:B------:R4:W-:Y:S02]  /*0780*/  STS [UR11+0x1c], R2 ;  /* 0x00001c02ff007988 */ /* 0x0009e4000800080b */
.L_x_11:
[----:B------:R-:W-:Y:S05]  /*0790*/  BSYNC.RECONVERGENT B0 ;  /* 0x0000000000007941 */ /* 0x000fea0003800200 */
.L_x_10:
[----:B------:R-:W-:Y:S04]  /*07a0*/  BSSY.RECONVERGENT B1, `(.L_x_12) ;  /* 0x000001a000017945 */ /* 0x000fe80003800200 */
[----:B------:R-:W-:Y:S04]  /*07b0*/  BSSY.RELIABLE B0, `(.L_x_13) ;  /* 0x0000015000007945 */ /* 0x000fe80003800100 */
[----:B------:R-:W-:Y:S05]  /*07c0*/  @P3 BRA `(.L_x_14) ;  /* 0x0000000000203947 */ /* 0x000fea0003800000 */
[----:B--234-:R-:W2:Y:S02]  /*07d0*/  LDS R2, [UR11+0x34] ;  /* 0x0000340bff027984 */ /* 0x01cea40008000800 */
[----:B--2---:R-:W-:-:S05]  /*07e0*/  LOP3.LUT R2, R2, 0x38, RZ, 0xb8, !PT ;  /* 0x0000003802027812 */ /* 0x004fca00078eb8ff */
[----:B------:R2:W-:Y:S01]  /*07f0*/  STS [UR11+0x34], R2 ;  /* 0x00003402ff007988 */ /* 0x0005e2000800080b */
[----:B------:R-:W-:Y:S05]  /*0800*/  @P3 BRA `(.L_x_15) ;  /* 0x0000000000203947 */ /* 0x000fea0003800000 */
[----:B--2---:R-:W2:Y:S01]  /*0810*/  LDS R2, [UR11+0x8] ;  /* 0x0000080bff027984 */ /* 0x004ea20008000800 */
[----:B------:R-:W-:-:S05]  /*0820*/  IMAD.MOV.U32 R3, RZ, RZ, 0x780 ;  /* 0x00000780ff037424 */ /* 0x000fca00078e00ff */
[----:B--2---:R-:W-:-:S05]  /*0830*/  LOP3.LUT R2, R2, 0x300, R3, 0xd8, !PT ;  /* 0x0000030002027812 */ /* 0x004fca00078ed803 */
[----:B------:R5:W-:Y:S02]  /*0840*/  STS [UR11+0x8], R2 ;  /* 0x00000802ff007988 */ /* 0x000be4000800080b */
.L_x_14:
[----:B------:R-:W-:Y:S05]  /*0850*/  @P3 BRA `(.L_x_16) ;  /* 0x0000000000283947 */ /* 0x000fea0003800000 */
[----:B--2345:R-:W2:Y:S02]  /*0860*/  LDS R2, [UR11+0x8] ;  /* 0x0000080bff027984 */ /* 0x03cea40008000800 */
[----:B--2---:R-:W-:-:S05]  /*0870*/  LOP3.LUT R2, R2, 0x1800, RZ, 0xb8, !PT ;  /* 0x0000180002027812 */ /* 0x004fca00078eb8ff */
[----:B------:R3:W-:Y:S02]  /*0880*/  STS [UR11+0x8], R2 ;  /* 0x00000802ff007988 */ /* 0x0007e4000800080b */
.L_x_15:
[----:B------:R-:W-:Y:S05]  /*0890*/  @P3 BREAK.RELIABLE B0 ;  /* 0x0000000000003942 */ /* 0x000fea0003800100 */
[----:B------:R-:W-:Y:S05]  /*08a0*/  @P3 BRA `(.L_x_17) ;  /* 0x0000000000243947 */ /* 0x000fea0003800000 */
[----:B------:R-:W4:Y:S01]  /*08b0*/  LDS R3, [UR11+0x8] ;  /* 0x0000080bff037984 */ /* 0x000f220008000800 */
[----:B--23--:R-:W-:-:S05]  /*08c0*/  IMAD.MOV.U32 R2, RZ, RZ, 0x6000 ;  /* 0x00006000ff027424 */ /* 0x00cfca00078e00ff */
[----:B----4-:R-:W-:-:S04]  /*08d0*/  LOP3.LUT R2, R3, 0x6000, R2, 0xd8, !PT ;  /* 0x0000600003027812 */ /* 0x010fc800078ed802 */
[----:B------:R-:W-:-:S05]  /*08e0*/  LOP3.LUT R2, R2, 0x400000, RZ, 0xb8, !PT ;  /* 0x0040000002027812 */ /* 0x000fca00078eb8ff */
[----:B------:R2:W-:Y:S02]  /*08f0*/  STS [UR11+0x8], R2 ;  /* 0x00000802ff007988 */ /* 0x0005e4000800080b */
.L_x_16:
[----:B------:R-:W-:Y:S05]  /*0900*/  BSYNC.RELIABLE B0 ;  /* 0x0000000000007941 */ /* 0x000fea0003800100 */
.L_x_13:
[----:B--2345:R-:W2:Y:S02]  /*0910*/  @!P3 LDS R2, [UR11+0x8] ;  /* 0x0000080bff02b984 */ /* 0x03cea40008000800 */
[----:B--2---:R-:W-:-:S05]  /*0920*/  @!P3 LOP3.LUT R2, R2, 0x8000, RZ, 0xb8, !PT ;  /* 0x000080000202b812 */ /* 0x004fca00078eb8ff */
[----:B------:R4:W-:Y:S02]  /*0930*/  @!P3 STS [UR11+0x8], R2 ;  /* 0x00000802ff00b988 */ /* 0x0009e4000800080b */
.L_x_17:
[----:B------:R-:W-:Y:S05]  /*0940*/  BSYNC.RECONVERGENT B1 ;  /* 0x0000000000017941 */ /* 0x000fea0003800200 */
.L_x_12:
[----:B------:R-:W-:Y:S05]  /*0950*/  WARPSYNC.ALL ;  /* 0x0000000000007948 */ /* 0x000fea0003800000 */
[----:B------:R-:W-:Y:S01]  /*0960*/  NOP ;  /* 0x0000000000007918 */ /* 0x000fe20000000000 */
[----:B------:R-:W5:Y:S02]  /*0970*/  LDC R5, c[0x0][0x39c] ;  /* 0x0000e700ff057b82 */ /* 0x000f640000000800 */
[----:B-----5:R-:W-:Y:S01]  /*0980*/  VIADD R5, R5, 0xffffffff ;  /* 0xffffffff05057836 */ /* 0x020fe20000000000 */
[----:B------:R-:W-:Y:S06]  /*0990*/  @P0 BRA `(.L_x_18) ;  /* 0x0000000000300947 */ /* 0x000fec0003800000 */
[----:B--234-:R-:W2:Y:S01]  /*09a0*/  S2R R2, SR_LANEID ;  /* 0x0000000000027919 */ /* 0x01cea20000000000 */
[----:B------:R-:W-:Y:S05]  /*09b0*/  WARPSYNC.ALL ;  /* 0x0000000000007948 */ /* 0x000fea0003800000 */
[----:B------:R-:W-:Y:S01]  /*09c0*/  NOP ;  /* 0x0000000000007918 */ /* 0x000fe20000000000 */
[----:B--2---:R-:W-:-:S05]  /*09d0*/  IMAD.SHL.U32 R6, R2, 0x4, RZ ;  /* 0x0000000402067824 */ /* 0x004fca00078e00ff */
[----:B------:R-:W2:Y:S01]  /*09e0*/  LDS R7, [R6+UR11] ;  /* 0x0000000b06077984 */ /* 0x000ea20008000800 */
[----:B------:R-:W-:-:S05]  /*09f0*/  IADD3 R2, P1, PT, R6, UR8, RZ ;  /* 0x0000000806027c10 */ /* 0x000fca000ff3e0ff */
[----:B------:R-:W-:-:S05]  /*0a00*/  IMAD.X R3, RZ, RZ, UR9, P1 ;  /* 0x00000009ff037e24 */ /* 0x000fca00088e06ff */
[----:B--2---:R5:W2:Y:S01]  /*0a10*/  ATOMG.E.EXCH.STRONG.GPU PT, RZ, [R2], R7 ;  /* 0x0000000702ff73a8 */ /* 0x004aa200041ee100 */
[----:B------:R-:W-:-:S04]  /*0a20*/  DEPBAR {5,4,3,2,1,0} ;  /* 0x0000003f0000791a */ /* 0x000fc80000000000 */
[----:B------:R-:W3:Y:S02]  /*0a30*/  CCTL.E.C.LDCU.IV.DEEP [UR8] ;  /* 0x0000000008007540 */ /* 0x000ee40009c08000 */
[----:B---3--:R5:W-:Y:S01]  /*0a40*/  UTMACCTL.IV [UR8] ;  /* 0x00000000080079b9 */ /* 0x008be20008000000 */
[----:B------:R-:W-:Y:S01]  /*0a50*/  NOP ;  /* 0x0000000000007918 */ /* 0x000fe20000000000 */
.L_x_18:
[----:B------:R-:W-:Y:S05]  /*0a60*/  @P0 BRA `(.L_x_19) ;  /* 0x00000000000c0947 */ /* 0x000fea0003800000 */
[----:B------:R0:W-:Y:S01]  /*0a70*/  UTMACMDFLUSH ;  /* 0x00000000000079b7 */ /* 0x0001e20000000000 */
[----:B------:R-:W-:Y:S05]  /*0a80*/  @P0 BRA `(.L_x_19) ;  /* 0x0000000000040947 */ /* 0x000fea0003800000 */
[----:B------:R-:W-:-:S04]  /*0a90*/  DEPBAR.LE SB0, 0x0 ;  /* 0x000080000000791a */ /* 0x000fc80000000000 */
.L_x_19:
[----:B------:R-:W-:Y:S05]  /*0aa0*/  WARPSYNC.ALL ;  /* 0x0000000000007948 */ /* 0x000fea0003800000 */
[----:B------:R-:W-:Y:S01]  /*0ab0*/  NOP ;  /* 0x0000000000007918 */ /* 0x000fe20000000000 */
[----:B--2---:R-:W-:Y:S06]  /*0ac0*/  BAR.SYNC.DEFER_BLOCKING 0x0 ;  /* 0x0000000000007b1d */ /* 0x004fec0000010000 */
[----:B------:R-:W-:Y:S02]  /*0ad0*/  BSSY.RECONVERGENT B1, `(.L_x_20) ;  /* 0x000000b000017945 */ /* 0x000fe40003800200 */
[----:B------:R-:W-:Y:S06]  /*0ae0*/  BAR.SYNC.DEFER_BLOCKING 0x0 ;  /* 0x0000000000007b1d */ /* 0x000fec0000010000 */
[----:B------:R2:W-:Y:S01]  /*0af0*/  @!P0 STS [R11], RZ ;  /* 0x000000ff0b008388 */ /* 0x0005e20000000800 */
[----:B------:R-:W-:Y:S01]  /*0b00*/  NOP ;  /* 0x0000000000007918 */ /* 0x000fe20000000000 */
[----:B------:R-:W-:Y:S05]  /*0b10*/  @P3 BRA `(.L_x_21) ;  /* 0x0000000000183947 */ /* 0x000fea0003800000 */
[----:B---345:R-:W3:Y:S01]  /*0b20*/  LDS R2, [UR11+0x8] ;  /* 0x0000080bff027984 */ /* 0x038ee20008000800 */
[----:B------:R-:W4:Y:S01]  /*0b30*/  LDC.64 R6, c[0x0][0x388] ;  /* 0x0000e200ff067b82 */ /* 0x000f220000000a00 */
[----:B------:R-:W-:Y:S02]  /*0b40*/  IMAD.MOV.U32 R3, RZ, RZ, 0x70 ;  /* 0x00000070ff037424 */ /* 0x000fe400078e00ff */
[----:B----4-:R4:W-:Y:S03]  /*0b50*/  STS.64 [UR11], R6 ;  /* 0x00000006ff007988 */ /* 0x0109e60008000a0b */
[----:B---3--:R-:W-:-:S05]  /*0b60*/  LOP3.LUT R2, R2, 0x10, R3, 0xd8, !PT ;  /* 0x0000001002027812 */ /* 0x008fca00078ed803 */
[----:B------:R4:W-:Y:S02]  /*0b70*/  STS [UR11+0x8], R2 ;  /* 0x00000802ff007988 */ /* 0x0009e4000800080b */
.L_x_21:
[----:B-----5:R-:W-:Y:S05]  /*0b80*/  BSYNC.RECONVERGENT B1 ;  /* 0x0000000000017941 */ /* 0x020fea0003800200 */
.L_x_20:
[----:B------:R-:W-:Y:S04]  /*0b90*/  BSSY.RECONVERGENT B1, `(.L_x_22) ;  /* 0x000000a000017945 */ /* 0x000fe80003800200 */
[----:B------:R-:W-:Y:S05]  /*0ba0*/  @P3 BRA `(.L_x_23) ;  /* 0x0000000000203947 */ /* 0x000fea0003800000 */
[----:B---34-:R-:W3:Y:S01]  /*0bb0*/  LDS R2, [UR11+0x34] ;  /* 0x0000340bff027984 */ /* 0x018ee20008000800 */
[----:B------:R-:W-:Y:S02]  /*0bc0*/  IMAD.MOV.U32 R7, RZ, RZ, 0x3f000000 ;  /* 0x3f000000ff077424 */ /* 0x000fe400078e00ff */
[----:B------:R-:W-:Y:S01]  /*0bd0*/  @!P3 IMAD.MOV.U32 R3, RZ, RZ, 0x7f ;  /* 0x0000007fff03b424 */ /* 0x000fe200078e00ff */
[----:B------:R-:W4:Y:S02]  /*0be0*/  @!P3 LDS R6, [UR11+0x38] ;  /* 0x0000380bff06b984 */ /* 0x000f240008000800 */
[----:B---3--:R-:W-:Y:S02]  /*0bf0*/  LOP3.LUT R2, R2, 0xff000000, R7, 0xb8, !PT ;  /* 0xff00000002027812 */ /* 0x008fe400078eb807 */
[----:B----4-:R-:W-:-:S03]  /*0c00*/  @!P3 LOP3.LUT R3, R6, 0xff, R3, 0xb8, !PT ;  /* 0x000000ff0603b812 */ /* 0x010fc600078eb803 */
[----:B------:R5:W-:Y:S04]  /*0c10*/  STS [UR11+0x34], R2 ;  /* 0x00003402ff007988 */ /* 0x000be8000800080b */
[----:B------:R5:W-:Y:S02]  /*0c20*/  @!P3 STS [UR11+0x38], R3 ;  /* 0x00003803ff00b988 */ /* 0x000be4000800080b */
.L_x_23:
[----:B------:R-:W-:Y:S05]  /*0c30*/  BSYNC.RECONVERGENT B1 ;  /* 0x0000000000017941 */ /* 0x000fea0003800200 */
.L_x_22:
[----:B------:R-:W-:Y:S04]  /*0c40*/  BSSY.RECONVERGENT B1, `(.L_x_24) ;  /* 0x0000004000017945 */ /* 0x000fe80003800200 */
[----:B------:R-:W-:Y:S05]  /*0c50*/  @P3 BRA `(.L_x_25) ;  /* 0x0000000000083947 */ /* 0x000fea0003800000 */
[----:B------:R2:W-:Y:S04]  /*0c60*/  STS [UR11+0x24], R12 ;  /* 0x0000240cff007988 */ /* 0x0005e8000800080b */
[----:B------:R2:W-:Y:S02]  /*0c70*/  STS [UR11+0x20], R5 ;  /* 0x00002005ff007988 */ /* 0x0005e4000800080b */
.L_x_25:
[----:B------:R-:W-:Y:S05]  /*0c80*/  BSYNC.RECONVERGENT B1 ;  /* 0x0000000000017941 */ /* 0x000fea0003800200 */
.L_x_24:
[----:B------:R-:W-:Y:S04]  /*0c90*/  BSSY.RECONVERGENT B1, `(.L_x_26) ;  /* 0x000000e000017945 */ /* 0x000fe80003800200 */
[----:B------:R-:W-:Y:S05]  /*0ca0*/  @P3 BRA `(.L_x_27) ;  /* 0x0000000000303947 */ /* 0x000fea0003800000 */
[----:B-----5:R-:W5:Y:S01]  /*0cb0*/  LDS R3, [UR11+0x34] ;  /* 0x0000340bff037984 */ /* 0x020f620008000800 */
[----:B----4-:R-:W4:Y:S03]  /*0cc0*/  LDC.64 R6, c[0x0][0x3b0] ;  /* 0x0000ec00ff067b82 */ /* 0x010f260000000a00 */
[----:B---3--:R-:W3:Y:S01]  /*0cd0*/  LDS R2, [UR11+0x1c] ;  /* 0x00001c0bff027984 */ /* 0x008ee20008000800 */
[C---:B----4-:R-:W-:Y:S01]  /*0ce0*/  SHF.L.U64.HI R7, R6.reuse, 0x1, R7 ;  /* 0x0000000106077819 */ /* 0x050fe20000010207 */
[----:B------:R-:W-:-:S03]  /*0cf0*/  IMAD.SHL.U32 R6, R6, 0x2, RZ ;  /* 0x0000000206067824 */ /* 0x000fc600078e00ff */
[--C-:B------:R-:W-:Y:S02]  /*0d00*/  SHF.R.U32.HI R9, RZ, 0x4, R7.reuse ;  /* 0x00000004ff097819 */ /* 0x100fe40000011607 */
[----:B------:R-:W-:-:S05]  /*0d10*/  SHF.R.U64 R6, R6, 0x4, R7 ;  /* 0x0000000406067819 */ /* 0x000fca0000001207 */
[----:B------:R4:W-:Y:S01]  /*0d20*/  STS [UR11+0xc], R6 ;  /* 0x00000c06ff007988 */ /* 0x0009e2000800080b */
[----:B-----5:R-:W-:Y:S02]  /*0d30*/  LOP3.LUT R3, R3, 0x7, RZ, 0xb8, !PT ;  /* 0x0000000703037812 */ /* 0x020fe400078eb8ff */
[----:B---3--:R-:W-:-:S03]  /*0d40*/  LOP3.LUT R2, R2, 0xf, R9, 0xb8, !PT ;  /* 0x0000000f02027812 */ /* 0x008fc600078eb809 */
[----:B------:R4:W-:Y:S04]  /*0d50*/  STS [UR11+0x34], R3 ;  /* 0x00003403ff007988 */ /* 0x0009e8000800080b */
[----:B------:R4:W-:Y:S02]  /*0d60*/  STS [UR11+0x1c], R2 ;  /* 0x00001c02ff007988 */ /* 0x0009e4000800080b */
.L_x_27:
[----:B------:R-:W-:Y:S05]  /*0d70*/  BSYNC.RECONVERGENT B1 ;  /* 0x0000000000017941 */ /* 0x000fea0003800200 */
.L_x_26:
[----:B------:R-:W-:Y:S04]  /*0d80*/  BSSY.RECONVERGENT B2, `(.L_x_28) ;  /* 0x000001a000027945 */ /* 0x000fe80003800200 */
[----:B------:R-:W-:Y:S04]  /*0d90*/  BSSY.RELIABLE B1, `(.L_x_29) ;  /* 0x0000015000017945 */ /* 0x000fe80003800100 */
[----:B------:R-:W-:Y:S05]  /*0da0*/  @P3 BRA `(.L_x_30) ;  /* 0x0000000000203947 */ /* 0x000fea0003800000 */
[----:B---345:R-:W3:Y:S02]  /*0db0*/  LDS R2, [UR11+0x34] ;  /* 0x0000340bff027984 */ /* 0x038ee40008000800 */
[----:B---3--:R-:W-:-:S05]  /*0dc0*/  LOP3.LUT R2, R2, 0x38, RZ, 0xb8, !PT ;  /* 0x0000003802027812 */ /* 0x008fca00078eb8ff */
[----:B------:R3:W-:Y:S01]  /*0dd0*/  STS [UR11+0x34], R2 ;  /* 0x00003402ff007988 */ /* 0x0007e2000800080b */
[----:B------:R-:W-:Y:S05]  /*0de0*/  @P3 BRA `(.L_x_31) ;  /* 0x0000000000203947 */ /* 0x000fea0003800000 */
[----:B---3--:R-:W3:Y:S01]  /*0df0*/  LDS R2, [UR11+0x8] ;  /* 0x0000080bff027984 */ /* 0x008ee20008000800 */
[----:B------:R-:W-:-:S05]  /*0e00*/  IMAD.MOV.U32 R3, RZ, RZ, 0x780 ;  /* 0x00000780ff037424 */ /* 0x000fca00078e00ff */
[----:B---3--:R-:W-:-:S05]  /*0e10*/  LOP3.LUT R2, R2, 0x300, R3, 0xd8, !PT ;  /* 0x0000030002027812 */ /* 0x008fca00078ed803 */
[----:B------:R3:W-:Y:S02]  /*0e20*/  STS [UR11+0x8], R2 ;  /* 0x00000802ff007988 */ /* 0x0007e4000800080b */
.L_x_30:
[----:B------:R-:W-:Y:S05]  /*0e30*/  @P3 BRA `(.L_x_32) ;  /* 0x0000000000283947 */ /* 0x000fea0003800000 */
[----:B---345:R-:W3:Y:S02]  /*0e40*/  LDS R2, [UR11+0x8] ;  /* 0x0000080bff027984 */ /* 0x038ee40008000800 */
[----:B---3--:R-:W-:-:S05]  /*0e50*/  LOP3.LUT R2, R2, 0x1800, RZ, 0xb8, !PT ;  /* 0x0000180002027812 */ /* 0x008fca00078eb8ff */
[----:B------:R4:W-:Y:S02]  /*0e60*/  STS [UR11+0x8], R2 ;  /* 0x00000802ff007988 */ /* 0x0009e4000800080b */
.L_x_31:
[----:B------:R-:W-:Y:S05]  /*0e70*/  @P3 BREAK.RELIABLE B1 ;  /* 0x0000000000013942 */ /* 0x000fea0003800100 */
[----:B------:R-:W-:Y:S05]  /*0e80*/  @P3 BRA `(.L_x_33) ;  /* 0x0000000000243947 */ /* 0x000fea0003800000 */
[----:B---34-:R-:W3:Y:S01]  /*0e90*/  LDS R2, [UR11+0x8] ;  /* 0x0000080bff027984 */ /* 0x018ee20008000800 */
[----:B------:R-:W-:-:S05]  /*0ea0*/  IMAD.MOV.U32 R3, RZ, RZ, 0x6000 ;  /* 0x00006000ff037424 */ /* 0x000fca00078e00ff */
[----:B---3--:R-:W-:-:S04]  /*0eb0*/  LOP3.LUT R2, R2, 0x6000, R3, 0xd8, !PT ;  /* 0x0000600002027812 */ /* 0x008fc800078ed803 */
[----:B------:R-:W-:-:S05]  /*0ec0*/  LOP3.LUT R2, R2, 0x400000, RZ, 0xb8, !PT ;  /* 0x0040000002027812 */ /* 0x000fca00078eb8ff */
[----:B------:R3:W-:Y:S02]  /*0ed0*/  STS [UR11+0x8], R2 ;  /* 0x00000802ff007988 */ /* 0x0007e4000800080b */
.L_x_32:
[----:B------:R-:W-:Y:S05]  /*0ee0*/  BSYNC.RELIABLE B1 ;  /* 0x0000000000017941 */ /* 0x000fea0003800100 */
.L_x_29:
[----:B---345:R-:W3:Y:S02]  /*0ef0*/  @!P3 LDS R2, [UR11+0x8] ;  /* 0x0000080bff02b984 */ /* 0x038ee40008000800 */
[----:B---3--:R-:W-:-:S05]  /*0f00*/  @!P3 LOP3.LUT R2, R2, 0x8000, RZ, 0xb8, !PT ;  /* 0x000080000202b812 */ /* 0x008fca00078eb8ff */
[----:B------:R5:W-:Y:S02]  /*0f10*/  @!P3 STS [UR11+0x8], R2 ;  /* 0x00000802ff00b988 */ /* 0x000be4000800080b */
.L_x_33:
[----:B------:R-:W-:Y:S05]  /*0f20*/  BSYNC.RECONVERGENT B2 ;  /* 0x0000000000027941 */ /* 0x000fea0003800200 */
.L_x_28:
[----:B------:R-:W-:Y:S05]  /*0f30*/  WARPSYNC.ALL ;  /* 0x0000000000007948 */ /* 0x000fea0003800000 */
[----:B------:R-:W-:Y:S01]  /*0f40*/  NOP ;  /* 0x0000000000007918 */ /* 0x000fe20000000000 */
[----:B------:R-:W-:-:S04]  /*0f50*/  UIADD3 UR5, UPT, UPT, UR4, 0x80, URZ ;  /* 0x0000008004057890 */ /* 0x000fc8000fffe0ff */
[----:B------:R-:W-:-:S04]  /*0f60*/  UIADD3 UR34, UP0, UPT, UR5, UR12, URZ ;  /* 0x0000000c05227290 */ /* 0x000fc8000ff1e0ff */
[----:B------:R-:W-:Y:S01]  /*0f70*/  ULEA.HI.X.SX32 UR35, UR5, UR13, 0x1, UP0 ;  /* 0x0000000d05237291 */ /* 0x000fe200080f0eff */
[----:B------:R-:W-:Y:S11]  /*0f80*/  @P0 BRA `(.L_x_34) ;  /* 0x0000000000300947 */ /* 0x000ff60003800000 */
[----:B---345:R-:W3:Y:S01]  /*0f90*/  S2R R2, SR_LANEID ;  /* 0x0000000000027919 */ /* 0x038ee20000000000 */
[----:B------:R-:W-:Y:S05]  /*0fa0*/  WARPSYNC.ALL ;  /* 0x0000000000007948 */ /* 0x000fea0003800000 */
[----:B------:R-:W-:Y:S01]  /*0fb0*/  NOP ;  /* 0x0000000000007918 */ /* 0x000fe20000000000 */
[----:B---3--:R-:W-:-:S05]  /*0fc0*/  IMAD.SHL.U32 R6, R2, 0x4, RZ ;  /* 0x0000000402067824 */ /* 0x008fca00078e00ff */
[----:B------:R-:W3:Y:S01]  /*0fd0*/  LDS R7, [R6+UR11] ;  /* 0x0000000b06077984 */ /* 0x000ee20008000800 */
[----:B------:R-:W-:-:S05]  /*0fe0*/  IADD3 R2, P1, PT, R6, UR34, RZ ;  /* 0x0000002206027c10 */ /* 0x000fca000ff3e0ff */
[----:B------:R-:W-:-:S05]  /*0ff0*/  IMAD.X R3, RZ, RZ, UR35, P1 ;  /* 0x00000023ff037e24 */ /* 0x000fca00088e06ff */
[----:B---3--:R3:W4:Y:S01]  /*1000*/  ATOMG.E.EXCH.STRONG.GPU PT, RZ, [R2], R7 ;  /* 0x0000000702ff73a8 */ /* 0x00872200041ee100 */
[----:B------:R-:W-:-:S04]  /*1010*/  DEPBAR {5,4,3,2,1,0} ;  /* 0x0000003f0000791a */ /* 0x000fc80000000000 */
[----:B------:R-:W5:Y:S02]  /*1020*/  CCTL.E.C.LDCU.IV.DEEP [UR34] ;  /* 0x0000000022007540 */ /* 0x000f640009c08000 */
[----:B-----5:R3:W-:Y:S01]  /*1030*/  UTMACCTL.IV [UR34] ;  /* 0x00000000220079b9 */ /* 0x0207e20008000000 */
[----:B------:R-:W-:Y:S01]  /*1040*/  NOP ;  /* 0x0000000000007918 */ /* 0x000fe20000000000 */
.L_x_34:
[----:B------:R-:W-:Y:S05]  /*1050*/  @P0 BRA `(.L_x_35) ;  /* 0x00000000000c0947 */ /* 0x000fea0003800000 */
[----:B------:R0:W-:Y:S01]  /*1060*/  UTMACMDFLUSH ;  /* 0x00000000000079b7 */ /* 0x0001e20000000000 */
[----:B------:R-:W-:Y:S05]  /*1070*/  @P0 BRA `(.L_x_35) ;  /* 0x0000000000040947 */ /* 0x000fea0003800000 */
[----:B------:R-:W-:-:S04]  /*1080*/  DEPBAR.LE SB0, 0x0 ;  /* 0x000080000000791a */ /* 0x000fc80000000000 */
.L_x_35:
[----:B------:R-:W-:Y:S05]  /*1090*/  WARPSYNC.ALL ;  /* 0x0000000000007948 */ /* 0x000fea0003800000 */
[----:B------:R-:W-:Y:S01]  /*10a0*/  NOP ;  /* 0x0000000000007918 */ /* 0x000fe20000000000 */
[----:B----4-:R-:W-:Y:S06]  /*10b0*/  BAR.SYNC.DEFER_BLOCKING 0x0 ;  /* 0x0000000000007b1d */ /* 0x010fec0000010000 */
[----:B------:R-:W-:Y:S02]  /*10c0*/  BSSY.RECONVERGENT B2, `(.L_x_36) ;  /* 0x000000b000027945 */ /* 0x000fe40003800200 */
[----:B------:R-:W-:Y:S06]  /*10d0*/  BAR.SYNC.DEFER_BLOCKING 0x0 ;  /* 0x0000000000007b1d */ /* 0x000fec0000010000 */
[----:B------:R4:W-:Y:S01]  /*10e0*/  @!P0 STS [R11], RZ ;  /* 0x000000ff0b008388 */ /* 0x0009e20000000800 */
[----:B------:R-:W-:Y:S01]  /*10f0*/  NOP ;  /* 0x0000000000007918 */ /* 0x000fe20000000000 */
[----:B------:R-:W-:Y:S05]  /*1100*/  @P3 BRA `(.L_x_37) ;  /* 0x0000000000183947 */ /* 0x000fea0003800000 */
[----:B---3-5:R-:W3:Y:S01]  /*1110*/  LDS R2, [UR11+0x8] ;  /* 0x0000080bff027984 */ /* 0x028ee20008000800 */
[----:B------:R-:W5:Y:S01]  /*1120*/  LDC.64 R6, c[0x0][0x390] ;  /* 0x0000e400ff067b82 */ /* 0x000f620000000a00 */
[----:B------:R-:W-:Y:S02]  /*1130*/  IMAD.MOV.U32 R3, RZ, RZ, 0x70 ;  /* 0x00000070ff037424 */ /* 0x000fe400078e00ff */
[----:B-----5:R5:W-:Y:S03]  /*1140*/  STS.64 [UR11], R6 ;  /* 0x00000006ff007988 */ /* 0x020be60008000a0b */
[----:B---3--:R-:W-:-:S05]  /*1150*/  LOP3.LUT R2, R2, 0x10, R3, 0xd8, !PT ;  /* 0x0000001002027812 */ /* 0x008fca00078ed803 */
[----:B------:R5:W-:Y:S02]  /*1160*/  STS [UR11+0x8], R2 ;  /* 0x00000802ff007988 */ /* 0x000be4000800080b */
.L_x_37:
[----:B---3--:R-:W-:Y:S05]  /*1170*/  BSYNC.RECONVERGENT B2 ;  /* 0x0000000000027941 */ /* 0x008fea0003800200 */
.L_x_36:
[----:B------:R-:W-:Y:S04]  /*1180*/  BSSY.RECONVERGENT B3, `(.L_x_38) ;  /* 0x0000011000037945 */ /* 0x000fe80003800200 */
[----:B------:R-:W-:Y:S04]  /*1190*/  BSSY.RELIABLE B2, `(.L_x_39) ;  /* 0x000000e000027945 */ /* 0x000fe80003800100 */
[----:B------:R-:W-:Y:S05]  /*11a0*/  @P3 BRA `(.L_x_40) ;  /* 0x0000000000243947 */ /* 0x000fea0003800000 */
[----:B-----5:R-:W3:Y:S01]  /*11b0*/  LDS R2, [UR11+0x34] ;  /* 0x0000340bff027984 */ /* 0x020ee20008000800 */
[----:B------:R-:W-:-:S05]  /*11c0*/  IMAD.MOV.U32 R3, RZ, RZ, 0x3f000000 ;  /* 0x3f000000ff037424 */ /* 0x000fca00078e00ff */
[----:B---3--:R-:W-:-:S05]  /*11d0*/  LOP3.LUT R2, R2, 0xff000000, R3, 0xb8, !PT ;  /* 0xff00000002027812 */ /* 0x008fca00078eb803 */
[----:B------:R3:W-:Y:S01]  /*11e0*/  STS [UR11+0x34], R2 ;  /* 0x00003402ff007988 */ /* 0x0007e2000800080b */
[----:B------:R-:W-:Y:S05]  /*11f0*/  @P3 BRA `(.L_x_41) ;  /* 0x00000000001c3947 */ /* 0x000fea0003800000 */
[----:B---3--:R-:W3:Y:S01]  /*1200*/  LDS R2, [UR11+0x38] ;  /* 0x0000380bff027984 */ /* 0x008ee20008000800 */
[----:B------:R-:W-:-:S05]  /*1210*/  IMAD.MOV.U32 R3, RZ, RZ, 0x3f ;  /* 0x0000003fff037424 */ /* 0x000fca00078e00ff */
[----:B---3--:R-:W-:-:S05]  /*1220*/  LOP3.LUT R2, R2, 0xff, R3, 0xb8, !PT ;  /* 0x000000ff02027812 */ /* 0x008fca00078eb803 */
[----:B------:R3:W-:Y:S02]  /*1230*/  STS [UR11+0x38], R2 ;  /* 0x00003802ff007988 */ /* 0x0007e4000800080b */
.L_x_40:
[----:B------:R-:W-:Y:S05]  /*1240*/  @P3 BREAK.RELIABLE B2 ;  /* 0x0000000000023942 */ /* 0x000fea0003800100 */
[----:B------:R-:W-:Y:S05]  /*1250*/  @P3 BRA `(.L_x_42) ;  /* 0x00000000000c3947 */ /* 0x000fea0003800000 */
[----:B------:R2:W-:Y:S02]  /*1260*/  STS [UR11+0x20], R5 ;  /* 0x00002005ff007988 */ /* 0x0005e4000800080b */
.L_x_41:
[----:B------:R-:W-:Y:S05]  /*1270*/  BSYNC.RELIABLE B2 ;  /* 0x0000000000027941 */ /* 0x000fea0003800100 */
.L_x_39:
[----:B------:R2:W-:Y:S02]  /*1280*/  @!P3 STS [UR11+0x24], R4 ;  /* 0x00002404ff00b988 */ /* 0x0005e4000800080b */
.L_x_42:
[----:B------:R-:W-:Y:S05]  /*1290*/  BSYNC.RECONVERGENT B3 ;  /* 0x0000000000037941 */ /* 0x000fea0003800200 */
.L_x_38:
[----:B------:R-:W-:Y:S05]  /*12a0*/  WARPSYNC.ALL ;  /* 0x0000000000007948 */ /* 0x000fea0003800000 */
[----:B------:R-:W-:Y:S01]  /*12b0*/  NOP ;  /* 0x0000000000007918 */ /* 0x000fe20000000000 */
[----:B------:R-:W-:Y:S04]  /*12c0*/  BSSY.RECONVERGENT B3, `(.L_x_43) ;  /* 0x000000e000037945 */ /* 0x000fe80003800200 */
[----:B------:R-:W-:Y:S05]  /*12d0*/  @P3 BRA `(.L_x_44) ;  /* 0x0000000000303947 */ /* 0x000fea0003800000 */
[----:B------:R-:W2:Y:S02]  /*12e0*/  LDS R3, [UR11+0x34] ;  /* 0x0000340bff037984 */ /* 0x000ea40008000800 */
[----:B--2---:R-:W2:Y:S02]  /*12f0*/  LDC.64 R4, c[0x0][0x3b8] ;  /* 0x0000ee00ff047b82 */ /* 0x004ea40000000a00 */
[----:B---3-5:R-:W3:Y:S01]  /*1300*/  LDS R2, [UR11+0x1c] ;  /* 0x00001c0bff027984 */ /* 0x028ee20008000800 */
[C---:B--2---:R-:W-:Y:S01]  /*1310*/  SHF.L.U64.HI R5, R4.reuse, 0x1, R5 ;  /* 0x0000000104057819 */ /* 0x044fe20000010205 */
[----:B------:R-:W-:-:S03]  /*1320*/  IMAD.SHL.U32 R4, R4, 0x2, RZ ;  /* 0x0000000204047824 */ /* 0x000fc600078e00ff */
[--C-:B------:R-:W-:Y:S02]  /*1330*/  SHF.R.U32.HI R7, RZ, 0x4, R5.reuse ;  /* 0x00000004ff077819 */ /* 0x100fe40000011605 */
[----:B------:R-:W-:-:S05]  /*1340*/  SHF.R.U64 R4, R4, 0x4, R5 ;  /* 0x0000000404047819 */ /* 0x000fca0000001205 */
[----:B------:R2:W-:Y:S01]  /*1350*/  STS [UR11+0xc], R4 ;  /* 0x00000c04ff007988 */ /* 0x0005e2000800080b */
[----:B------:R-:W-:Y:S02]  /*1360*/  LOP3.LUT R3, R3, 0x7, RZ, 0xb8, !PT ;  /* 0x0000000703037812 */ /* 0x000fe400078eb8ff */
[----:B---3--:R-:W-:-:S03]  /*1370*/  LOP3.LUT R2, R2, 0xf, R7, 0xb8, !PT ;  /* 0x0000000f02027812 */ /* 0x008fc600078eb807 */
[----:B------:R2:W-:Y:S04]  /*1380*/  STS [UR11+0x34], R3 ;  /* 0x00003403ff007988 */ /* 0x0005e8000800080b */
[----:B------:R2:W-:Y:S02]  /*1390*/  STS [UR11+0x1c], R2 ;  /* 0x00001c02ff007988 */ /* 0x0005e4000800080b */
.L_x_44:
[----:B------:R-:W-:Y:S05]  /*13a0*/  BSYNC.RECONVERGENT B3 ;  /* 0x0000000000037941 */ /* 0x000fea0003800200 */
.L_x_43:
[----:B------:R-:W-:Y:S04]  /*13b0*/  BSSY.RECONVERGENT B4, `(.L_x_45) ;  /* 0x000001a000047945 */ /* 0x000fe80003800200 */
[----:B------:R-:W-:Y:S04]  /*13c0*/  BSSY.RELIABLE B3, `(.L_x_46) ;  /* 0x0000015000037945 */ /* 0x000fe80003800100 */
[----:B------:R-:W-:Y:S05]  /*13d0*/  @P3 BRA `(.L_x_47) ;  /* 0x0000000000203947 */ /* 0x000fea0003800000 */
[----:B--23-5:R-:W2:Y:S02]  /*13e0*/  LDS R2, [UR11+0x34] ;  /* 0x0000340bff027984 */ /* 0x02cea40008000800 */
[----:B--2---:R-:W-:-:S05]  /*13f0*/  LOP3.LUT R2, R2, 0x38, RZ, 0xb8, !PT ;  /* 0x0000003802027812 */ /* 0x004fca00078eb8ff */
[----:B------:R2:W-:Y:S01]  /*1400*/  STS [UR11+0x34], R2 ;  /* 0x00003402ff007988 */ /* 0x0005e2000800080b */
[----:B------:R-:W-:Y:S05]  /*1410*/  @P3 BRA `(.L_x_48) ;  /* 0x0000000000203947 */ /* 0x000fea0003800000 */
[----:B--2---:R-:W2:Y:S01]  /*1420*/  LDS R2, [UR11+0x8] ;  /* 0x0000080bff027984 */ /* 0x004ea20008000800 */
[----:B------:R-:W-:-:S05]  /*1430*/  IMAD.MOV.U32 R3, RZ, RZ, 0x780 ;  /* 0x00000780ff037424 */ /* 0x000fca00078e00ff */
[----:B--2---:R-:W-:-:S05]  /*1440*/  LOP3.LUT R2, R2, 0x300, R3, 0xd8, !PT ;  /* 0x0000030002027812 */ /* 0x004fca00078ed803 */
[----:B------:R2:W-:Y:S02]  /*1450*/  STS [UR11+0x8], R2 ;  /* 0x00000802ff007988 */ /* 0x0005e4000800080b */
.L_x_47:
[----:B------:R-:W-:Y:S05]  /*1460*/  @P3 BRA `(.L_x_49) ;  /* 0x0000000000283947 */ /* 0x000fea0003800000 */
[----:B--23-5:R-:W2:Y:S02]  /*1470*/  LDS R2, [UR11+0x8] ;  /* 0x0000080bff027984 */ /* 0x02cea40008000800 */
[----:B--2---:R-:W-:-:S05]  /*1480*/  LOP3.LUT R2, R2, 0x1800, RZ, 0xb8, !PT ;  /* 0x0000180002027812 */ /* 0x004fca00078eb8ff */
[----:B------:R3:W-:Y:S02]  /*1490*/  STS [UR11+0x8], R2 ;  /* 0x00000802ff007988 */ /* 0x0007e4000800080b */
.L_x_48:
[----:B------:R-:W-:Y:S05]  /*14a0*/  @P3 BREAK.RELIABLE B3 ;  /* 0x0000000000033942 */ /* 0x000fea0003800100 */
[----:B------:R-:W-:Y:S05]  /*14b0*/  @P3 BRA `(.L_x_50) ;  /* 0x0000000000243947 */ /* 0x000fea0003800000 */
[----:B--23--:R-:W2:Y:S01]  /*14c0*/  LDS R2, [UR11+0x8] ;  /* 0x0000080bff027984 */ /* 0x00cea20008000800 */
[----:B------:R-:W-:-:S05]  /*14d0*/  IMAD.MOV.U32 R3, RZ, RZ, 0x6000 ;  /* 0x00006000ff037424 */ /* 0x000fca00078e00ff */
[----:B--2---:R-:W-:-:S04]  /*14e0*/  LOP3.LUT R2, R2, 0x6000, R3, 0xd8, !PT ;  /* 0x0000600002027812 */ /* 0x004fc800078ed803 */
[----:B------:R-:W-:-:S05]  /*14f0*/  LOP3.LUT R2, R2, 0x400000, RZ, 0xb8, !PT ;  /* 0x0040000002027812 */ /* 0x000fca00078eb8ff */
[----:B------:R2:W-:Y:S02]  /*1500*/  STS [UR11+0x8], R2 ;  /* 0x00000802ff007988 */ /* 0x0005e4000800080b */
.L_x_49:
[----:B------:R-:W-:Y:S05]  /*1510*/  BSYNC.RELIABLE B3 ;  /* 0x0000000000037941 */ /* 0x000fea0003800100 */
.L_x_46:
[----:B--23-5:R-:W2:Y:S02]  /*1520*/  @!P3 LDS R2, [UR11+0x8] ;  /* 0x0000080bff02b984 */ /* 0x02cea40008000800 */
[----:B--2---:R-:W-:-:S05]  /*1530*/  @!P3 LOP3.LUT R2, R2, 0x8000, RZ, 0xb8, !PT ;  /* 0x000080000202b812 */ /* 0x004fca00078eb8ff */
[----:B------:R5:W-:Y:S02]  /*1540*/  @!P3 STS [UR11+0x8], R2 ;  /* 0x00000802ff00b988 */ /* 0x000be4000800080b */
.L_x_50:
[----:B------:R-:W-:Y:S05]  /*1550*/  BSYNC.RECONVERGENT B4 ;  /* 0x0000000000047941 */ /* 0x000fea0003800200 */
.L_x_45:
[----:B------:R-:W-:Y:S05]  /*1560*/  WARPSYNC.ALL ;  /* 0x0000000000007948 */ /* 0x000fea0003800000 */
[----:B------:R-:W-:Y:S01]  /*1570*/  NOP ;  /* 0x0000000000007918 */ /* 0x000fe20000000000 */
[----:B------:R-:W-:-:S04]  /*1580*/  UIADD3 UR4, UPT, UPT, UR4, 0x100, URZ ;  /* 0x0000010004047890 */ /* 0x000fc8000fffe0ff */
[----:B------:R-:W-:-:S04]  /*1590*/  UIADD3 UR12, UP0, UPT, UR4, UR12, URZ ;  /* 0x0000000c040c7290 */ /* 0x000fc8000ff1e0ff */
[----:B------:R-:W-:Y:S01]  /*15a0*/  ULEA.HI.X.SX32 UR13, UR4, UR13, 0x1, UP0 ;  /* 0x0000000d040d7291 */ /* 0x000fe200080f0eff */
[----:B------:R-:W-:Y:S11]  /*15b0*/  @P0 BRA `(.L_x_51) ;  /* 0x0000000000300947 */ /* 0x000ff60003800000 */
[----:B--23-5:R-:W2:Y:S01]  /*15c0*/  S2R R2, SR_LANEID ;  /* 0x0000000000027919 */ /* 0x02cea20000000000 */
[----:B------:R-:W-:Y:S05]  /*15d0*/  WARPSYNC.ALL ;  /* 0x0000000000007948 */ /* 0x000fea0003800000 */
[----:B------:R-:W-:Y:S01]  /*15e0*/  NOP ;  /* 0x0000000000007918 */ /* 0x000fe20000000000 */
[----:B--2---:R-:W-:-:S05]  /*15f0*/  IMAD.SHL.U32 R4, R2, 0x4, RZ ;  /* 0x0000000402047824 */ /* 0x004fca00078e00ff */
[----:B------:R-:W2:Y:S01]  /*1600*/  LDS R5, [R4+UR11] ;  /* 0x0000000b04057984 */ /* 0x000ea20008000800 */
[----:B------:R-:W-:-:S05]  /*1610*/  IADD3 R2, P1, PT, R4, UR12, RZ ;  /* 0x0000000c04027c10 */ /* 0x000fca000ff3e0ff */
[----:B------:R-:W-:-:S05]  /*1620*/  IMAD.X R3, RZ, RZ, UR13, P1 ;  /* 0x0000000dff037e24 */ /* 0x000fca00088e06ff */
[----:B--2---:R2:W3:Y:S01]  /*1630*/  ATOMG.E.EXCH.STRONG.GPU PT, RZ, [R2], R5 ;  /* 0x0000000502ff73a8 */ /* 0x0044e200041ee100 */
[----:B------:R-:W-:-:S04]  /*1640*/  DEPBAR {5,4,3,2,1,0} ;  /* 0x0000003f0000791a */ /* 0x000fc80000000000 */
[----:B------:R-:W5:Y:S02]  /*1650*/  CCTL.E.C.LDCU.IV.DEEP [UR12] ;  /* 0x000000000c007540 */ /* 0x000f640009c08000 */
[----:B-----5:R2:W-:Y:S01]  /*1660*/  UTMACCTL.IV [UR12] ;  /* 0x000000000c0079b9 */ /* 0x0205e20008000000 */
[----:B------:R-:W-:Y:S01]  /*1670*/  NOP ;  /* 0x0000000000007918 */ /* 0x000fe20000000000 */
.L_x_51:
[----:B------:R-:W-:Y:S05]  /*1680*/  @P0 BRA `(.L_x_52) ;  /* 0x00000000000c0947 */ /* 0x000fea0003800000 */
[----:B------:R0:W-:Y:S01]  /*1690*/  UTMACMDFLUSH ;  /* 0x00000000000079b7 */ /* 0x0001e20000000000 */
[----:B------:R-:W-:Y:S05]  /*16a0*/  @P0 BRA `(.L_x_52) ;  /* 0x0000000000040947 */ /* 0x000fea0003800000 */
[----:B------:R-:W-:-:S04]  /*16b0*/  DEPBAR.LE SB0, 0x0 ;  /* 0x000080000000791a */ /* 0x000fc80000000000 */
.L_x_52:
[----:B------:R-:W-:Y:S05]  /*16c0*/  WARPSYNC.ALL ;  /* 0x0000000000007948 */ /* 0x000fea0003800000 */
[----:B------:R-:W-:Y:S01]  /*16d0*/  NOP ;  /* 0x0000000000007918 */ /* 0x000fe20000000000 */
[----:B---3--:R-:W-:Y:S01]  /*16e0*/  BAR.SYNC.DEFER_BLOCKING 0x0 ;  /* 0x0000000000007b1d */ /* 0x008fe20000010000 */
[----:B--2--5:R-:W-:Y:S01]  /*16f0*/  SHF.R.U32.HI R2, RZ, 0x5, R0 ;  /* 0x00000005ff027819 */ /* 0x024fe20000011600 */
[----:B------:R-:W-:-:S03]  /*1700*/  USHF.L.U32 UR14, UR14, 0x8, URZ ;  /* 0x000000080e0e7899 */ /* 0x000fc600080006ff */
[----:B------:R-:W-:Y:S01]  /*1710*/  R2UR UR15, R2 ;  /* 0x00000000020f72ca */ /* 0x000fe200000e0000 */
[----:B------:R-:W-:Y:S01]  /*1720*/  VOTEU.ALL UP0, P3 ;  /* 0x0000000000ff7886 */ /* 0x000fe20001800000 */
[----:B------:R-:W-:Y:S01]  /*1730*/  UMOV UR4, 0x1 ;  /* 0x0000000100047882 */ /* 0x000fe20000000000 */
[----:B------:R-:W-:Y:S01]  /*1740*/  VOTEU.ALL UP1, P3 ;  /* 0x0000000000ff7886 */ /* 0x000fe20001820000 */
[----:B------:R-:W-:Y:S02]  /*1750*/  BSSY.RECONVERGENT B4, `(.L_x_53) ;  /* 0x0000018000047945 */ /* 0x000fe40003800200 */
[----:B------:R-:W-:-:S04]  /*1760*/  @!UP0 UIADD3 UR6, UPT, UPT, -UR4, 0x100000, URZ ;  /* 0x0010000004068890 */ /* 0x000fc8000fffe1ff */
[----:B------:R-:W-:Y:S02]  /*1770*/  @!UP0 USHF.L.U32 UR7, UR6, 0xb, URZ ;  /* 0x0000000b06078899 */ /* 0x000fe400080006ff */
[----:B------:R-:W-:Y:S02]  /*1780*/  @!UP0 USHF.L.U32 UR6, UR6, 0x1, URZ ;  /* 0x0000000106068899 */ /* 0x000fe400080006ff */
[----:B------:R-:W-:-:S04]  /*1790*/  @!UP0 UIADD3 UR4, UPT, UPT, -UR4, 0x100000, URZ ;  /* 0x0010000004048890 */ /* 0x000fc8000fffe1ff */
[----:B------:R-:W-:Y:S02]  /*17a0*/  @!UP0 USHF.L.U32 UR5, UR4, 0xb, URZ ;  /* 0x0000000b04058899 */ /* 0x000fe400080006ff */
[----:B------:R-:W-:Y:S01]  /*17b0*/  @!UP0 USHF.L.U32 UR4, UR4, 0x1, URZ ;  /* 0x0000000104048899 */ /* 0x000fe200080006ff */
[----:B------:R-:W-:Y:S01]  /*17c0*/  VOTEU.ALL UP0, P3 ;  /* 0x0000000000ff7886 */ /* 0x000fe20001800000 */
[----:B------:R-:W2:Y:S04]  /*17d0*/  FENCE.VIEW.ASYNC.S ;  /* 0x00000000000073c6 */ /* 0x000ea80000000000 */
[----:B--2---:R2:W3:Y:S06]  /*17e0*/  @!UP0 SYNCS.EXCH.64 URZ, [UR11+0x3c000], UR6 ;  /* 0x03c000060bff85b2 */ /* 0x0044ec0008000100 */
[----:B------:R2:W3:Y:S02]  /*17f0*/  @!UP1 SYNCS.EXCH.64 URZ, [UR11+0x3c020], UR4 ;  /* 0x03c020040bff95b2 */ /* 0x0004e40008000100 */
[----:B---3--:R-:W-:Y:S06]  /*1800*/  BAR.SYNC.DEFER_BLOCKING 0x0 ;  /* 0x0000000000007b1d */ /* 0x008fec0000010000 */
[----:B------:R-:W-:Y:S05]  /*1810*/  @P3 BRA `(.L_x_54) ;  /* 0x00000000002c3947 */ /* 0x000fea0003800000 */
[----:B--2---:R-:W-:Y:S02]  /*1820*/  UMOV UR4, 0x1 ;  /* 0x0000000100047882 */ /* 0x004fe40000000000 */
[----:B------:R-:W-:-:S04]  /*1830*/  UIADD3 UR6, UPT, UPT, -UR4, 0x100000, URZ ;  /* 0x0010000004067890 */ /* 0x000fc8000fffe1ff */
[----:B------:R-:W-:Y:S02]  /*1840*/  USHF.L.U32 UR7, UR6, 0xb, URZ ;  /* 0x0000000b06077899 */ /* 0x000fe400080006ff */
[----:B------:R-:W-:Y:S02]  /*1850*/  USHF.L.U32 UR6, UR6, 0x1, URZ ;  /* 0x0000000106067899 */ /* 0x000fe400080006ff */
[----:B------:R-:W-:-:S04]  /*1860*/  UIADD3 UR4, UPT, UPT, -UR4, 0x100000, URZ ;  /* 0x0010000004047890 */ /* 0x000fc8000fffe1ff */
[----:B------:R-:W-:Y:S02]  /*1870*/  USHF.L.U32 UR5, UR4, 0xb, URZ ;  /* 0x0000000b04057899 */ /* 0x000fe400080006ff */
[----:B------:R-:W-:Y:S01]  /*1880*/  USHF.L.U32 UR4, UR4, 0x1, URZ ;  /* 0x0000000104047899 */ /* 0x000fe200080006ff */
[----:B------:R-:W2:Y:S03]  /*1890*/  FENCE.VIEW.ASYNC.S ;  /* 0x00000000000073c6 */ /* 0x000ea60000000000 */
[----:B--2---:R3:W5:Y:S08]  /*18a0*/  SYNCS.EXCH.64 URZ, [UR11+0x3c008], UR6 ;  /* 0x03c008060bff75b2 */ /* 0x0047700008000100 */
[----:B------:R3:W2:Y:S02]  /*18b0*/  SYNCS.EXCH.64 URZ, [UR11+0x3c028], UR4 ;  /* 0x03c028040bff75b2 */ /* 0x0006a40008000100 */
[----:B---3--:R-:W-:Y:S01]  /*18c0*/  NOP ;  /* 0x0000000000007918 */ /* 0x008fe20000000000 */
.L_x_54:
[----:B--2---:R-:W-:Y:S05]  /*18d0*/  BSYNC.RECONVERGENT B4 ;  /* 0x0000000000047941 */ /* 0x004fea0003800200 */
.L_x_53:
[----:B-----5:R-:W-:Y:S01]  /*18e0*/  BAR.SYNC.DEFER_BLOCKING 0x0 ;  /* 0x0000000000007b1d */ /* 0x020fe20000010000 */
[----:B------:R-:W-:Y:S01]  /*18f0*/  UIADD3 UR6, UPT, UPT, UR11, 0x3c020, URZ ;  /* 0x0003c0200b067890 */ /* 0x000fe2000fffe0ff */
[----:B------:R-:W-:Y:S01]  /*1900*/  ISETP.GE.AND P0, PT, R10, 0x1, PT ;  /* 0x000000010a00780c */ /* 0x000fe20003f06270 */
[----:B------:R-:W-:-:S03]  /*1910*/  USHF.L.U32 UR7, UR16, 0x6, URZ ;  /* 0x0000000610077899 */ /* 0x000fc600080006ff */
[----:B------:R-:W-:Y:S04]  /*1920*/  BSSY.RECONVERGENT B4, `(.L_x_55) ;  /* 0x000000d000047945 */ /* 0x000fe80003800200 */
[----:B------:R-:W-:Y:S05]  /*1930*/  @P3 BRA `(.L_x_56) ;  /* 0x00000000002c3947 */ /* 0x000fea0003800000 */
[----:B------:R-:W-:Y:S02]  /*1940*/  UMOV UR4, 0x1 ;  /* 0x0000000100047882 */ /* 0x000fe40000000000 */
[----:B------:R-:W-:-:S04]  /*1950*/  UIADD3 UR18, UPT, UPT, -UR4, 0x100000, URZ ;  /* 0x0010000004127890 */ /* 0x000fc8000fffe1ff */
[----:B------:R-:W-:Y:S02]  /*1960*/  USHF.L.U32 UR19, UR18, 0xb, URZ ;  /* 0x0000000b12137899 */ /* 0x000fe400080006ff */
[----:B------:R-:W-:Y:S02]  /*1970*/  USHF.L.U32 UR18, UR18, 0x1, URZ ;  /* 0x0000000112127899 */ /* 0x000fe400080006ff */
[----:B------:R-:W-:-:S04]  /*1980*/  UIADD3 UR4, UPT, UPT, -UR4, 0x100000, URZ ;  /* 0x0010000004047890 */ /* 0x000fc8000fffe1ff */
[----:B------:R-:W-:Y:S02]  /*1990*/  USHF.L.U32 UR5, UR4, 0xb, URZ ;  /* 0x0000000b04057899 */ /* 0x000fe400080006ff */
[----:B------:R-:W-:Y:S01]  /*19a0*/  USHF.L.U32 UR4, UR4, 0x1, URZ ;  /* 0x0000000104047899 */ /* 0x000fe200080006ff */
[----:B------:R-:W2:Y:S03]  /*19b0*/  FENCE.VIEW.ASYNC.S ;  /* 0x00000000000073c6 */ /* 0x000ea60000000000 */
[----:B--2---:R2:W3:Y:S08]  /*19c0*/  SYNCS.EXCH.64 URZ, [UR11+0x3c010], UR18 ;  /* 0x03c010120bff75b2 */ /* 0x0044f00008000100 */
[----:B------:R2:W5:Y:S01]  /*19d0*/  SYNCS.EXCH.64 URZ, [UR11+0x3c030], UR4 ;  /* 0x03c030040bff75b2 */ /* 0x0005620008000100 */
[----:B------:R-:W-:Y:S01]  /*19e0*/  NOP ;  /* 0x0000000000007918 */ /* 0x000fe20000000000 */
.L_x_56:
[----:B--2---:R-:W-:Y:S05]  /*19f0*/  BSYNC.RECONVERGENT B4 ;  /* 0x0000000000047941 */ /* 0x004fea0003800200 */
.L_x_55:
[----:B------:R-:W-:Y:S05]  /*1a00*/  @!P0 BRA `(.L_x_57) ;  /* 0x0000000c00648947 */ /* 0x000fea0003800000 */
[----:B---3-5:R-:W-:Y:S01]  /*1a10*/  BAR.SYNC.DEFER_BLOCKING 0x0 ;  /* 0x0000000000007b1d */ /* 0x028fe20000010000 */
[----:B------:R-:W-:Y:S01]  /*1a20*/  ELECT P1, URZ, PT ;  /* 0x0000000000ff782f */ /* 0x000fe20003820000 */
[----:B------:R-:W-:Y:S01]  /*1a30*/  @!P3 IMAD.MOV.U32 R2, RZ, RZ, 0x14000 ;  /* 0x00014000ff02b424 */ /* 0x000fe200078e00ff */
[----:B------:R-:W-:Y:S02]  /*1a40*/  ULOP3.LUT UR4, UR15, 0x1, URZ, 0xc0, !UPT ;  /* 0x000000010f047892 */ /* 0x000fe4000f8ec0ff */
[----:B------:R-:W-:Y:S01]  /*1a50*/  ISETP.LT.U32.AND P1, PT, R68, 0x40, P1 ;  /* 0x000000404400780c */ /* 0x000fe20000f21070 */
[----:B------:R-:W-:Y:S01]  /*1a60*/  UMOV UR23, UR7 ;  /* 0x0000000700177c82 */ /* 0x000fe20008000000 */
[----:B------:R-:W-:Y:S02]  /*1a70*/  ULEA UR5, UR4, UR11, 0xd ;  /* 0x0000000b04057291 */ /* 0x000fe4000f8e68ff */
[----:B------:R-:W-:Y:S01]  /*1a80*/  USHF.L.U32 UR22, UR4, 0x6, URZ ;  /* 0x0000000604167899 */ /* 0x000fe200080006ff */
[----:B------:R-:W-:Y:S01]  /*1a90*/  ELECT P0, URZ, PT ;  /* 0x0000000000ff782f */ /* 0x000fe20003800000 */
[----:B------:R-:W-:-:S03]  /*1aa0*/  ULOP3.LUT UR16, UR15, 0x3, URZ, 0xc0, !UPT ;  /* 0x000000030f107892 */ /* 0x000fc6000f8ec0ff */
[----:B------:R-:W-:Y:S01]  /*1ab0*/  ISETP.LT.U32.AND P0, PT, R68, 0x80, P0 ;  /* 0x000000804400780c */ /* 0x000fe20000701070 */
[----:B------:R-:W-:-:S03]  /*1ac0*/  ULEA UR24, UR16, UR11, 0xe ;  /* 0x0000000b10187291 */ /* 0x000fc6000f8e70ff */
[----:B------:R-:W-:Y:S01]  /*1ad0*/  VOTEU.ANY UP0, P1 ;  /* 0x0000000000ff7886 */ /* 0x000fe20000800100 */
[----:B------:R-:W-:Y:S01]  /*1ae0*/  ULEA UR26, UR16, UR14, 0x6 ;  /* 0x0000000e101a7291 */ /* 0x000fe2000f8e30ff */
[----:B------:R2:W-:Y:S03]  /*1af0*/  @!P3 SYNCS.ARRIVE.TRANS64 RZ, [UR11+0x3c000], R2 ;  /* 0x03c00002ffffb9a7 */ /* 0x0005e6000800000b */
[----:B------:R-:W-:Y:S02]  /*1b00*/  @UP0 UIADD3 UR20, UPT, UPT, UR5, 0x30000, URZ ;  /* 0x0003000005140890 */ /* 0x000fe4000fffe0ff */
[----:B------:R-:W-:Y:S01]  /*1b10*/  @UP0 UIADD3 UR21, UPT, UPT, UR11, 0x3c000, URZ ;  /* 0x0003c0000b150890 */ /* 0x000fe2000fffe0ff */
[----:B------:R-:W-:Y:S01]  /*1b20*/  VOTEU.ANY UP0, P1 ;  /* 0x0000000000ff7886 */ /* 0x000fe20000800100 */
[----:B------:R-:W-:Y:S06]  /*1b30*/  BAR.SYNC.DEFER_BLOCKING 0x0 ;  /* 0x0000000000007b1d */ /* 0x000fec0000010000 */
[----:B------:R-:W-:Y:S01]  /*1b40*/  VOTEU.ANY UP1, P0 ;  /* 0x0000000000ff7886 */ /* 0x000fe20000020100 */
[----:B------:R-:W-:-:S04]  /*1b50*/  VOTEU.ANY UP2, P0 ;  /* 0x0000000000ff7886 */ /* 0x000fc80000040100 */
[----:B------:R-:W-:Y:S01]  /*1b60*/  @UP1 UIADD3 UR25, UPT, UPT, UR11, 0x3c000, URZ ;  /* 0x0003c0000b191890 */ /* 0x000fe2000fffe0ff */
[----:B------:R-:W-:Y:S01]  /*1b70*/  @UP1 UMOV UR27, URZ ;  /* 0x000000ff001b1c82 */ /* 0x000fe20008000000 */
[----:B------:R2:W-:Y:S01]  /*1b80*/  @UP0 UTMALDG.2D [UR20], [UR8] ;  /* 0x00000014080005b4 */ /* 0x0005e20008008000 */
[----:B------:R-:W-:Y:S01]  /*1b90*/  UISETP.NE.U32.AND UP0, UPT, UR15, URZ, UPT ;  /* 0x000000ff0f00728c */ /* 0x000fe2000bf05070 */
[----:B------:R3:W-:Y:S06]  /*1ba0*/  MEMBAR.ALL.CTA ;  /* 0x0000000000007992 */ /* 0x0007ec0000008000 */
[----:B---3--:R-:W3:Y:S02]  /*1bb0*/  FENCE.VIEW.ASYNC.S ;  /* 0x00000000000073c6 */ /* 0x008ee40000000000 */
[----:B---3--:R-:W-:Y:S06]  /*1bc0*/  BAR.SYNC.DEFER_BLOCKING 0x0 ;  /* 0x0000000000007b1d */ /* 0x008fec0000010000 */
[----:B------:R2:W-:Y:S02]  /*1bd0*/  @UP2 UTMALDG.2D [UR24], [UR34] ;  /* 0x00000018220025b4 */ /* 0x0005e40008008000 */
[----:B------:R-:W-:Y:S06]  /*1be0*/  BAR.SYNC.DEFER_BLOCKING 0x0 ;  /* 0x0000000000007b1d */ /* 0x000fec0000010000 */
[----:B------:R-:W3:Y:S02]  /*1bf0*/  SYNCS.PHASECHK.TRANS64.TRYWAIT P0, [UR11+0x3c000], RZ ;  /* 0x03c000ffff0075a7 */ /* 0x000ee4000800110b */
[----:B--23--:R-:W-:Y:S05]  /*1c00*/  @!P0 BRA `(.L_x_58) ;  /* 0x0000001400148947 */ /* 0x00cfea0003800000 */
.L_x_74:
[----:B------:R-:W-:Y:S05]  /*1c10*/  BRA.U UP0, `(.L_x_59) ;  /* 0x0000000100cc7547 */ /* 0x000fea000b800000 */
[----:B------:R-:W-:Y:S02]  /*1c20*/  USHF.R.U32.HI UR18, URZ, 0x4, UR11 ;  /* 0x00000004ff127899 */ /* 0x000fe4000801160b */
[----:B------:R-:W-:Y:S02]  /*1c30*/  UIADD3 UR16, UPT, UPT, UR11, 0x30000, URZ ;  /* 0x000300000b107890 */ /* 0x000fe4000fffe0ff */
[----:B------:R-:W-:Y:S02]  /*1c40*/  USGXT.U32 UR18, UR18, 0xe ;  /* 0x0000000e1212789a */ /* 0x000fe40008000000 */
[----:B------:R-:W-:Y:S02]  /*1c50*/  USHF.R.U32.HI UR16, URZ, 0x4, UR16 ;  /* 0x00000004ff107899 */ /* 0x000fe40008011610 */
[----:B------:R-:W-:Y:S02]  /*1c60*/  UIADD3 UR26, UP0, UPT, UR18, 0x4000080, URZ ;  /* 0x04000080121a7890 */ /* 0x000fe4000ff1e0ff */
[----:B------:R-:W-:Y:S01]  /*1c70*/  USGXT.U32 UR16, UR16, 0xe ;  /* 0x0000000e1010789a */ /* 0x000fe20008000000 */
[----:B------:R-:W-:Y:S01]  /*1c80*/  UMOV UR5, URZ ;  /* 0x000000ff00057c82 */ /* 0x000fe20008000000 */
[----:B------:R-:W-:Y:S01]  /*1c90*/  UMOV UR4, URZ ;  /* 0x000000ff00047c82 */ /* 0x000fe20008000000 */
[----:B------:R-:W-:-:S02]  /*1ca0*/  UIADD3.X UR27, UPT, UPT, UR5, 0x40004040, URZ, UP0, !UPT ;  /* 0x40004040051b7890 */ /* 0x000fc400087fe4ff */
[----:B------:R-:W-:Y:S02]  /*1cb0*/  UIADD3 UR54, UP0, UPT, UR16, 0x2, URZ ;  /* 0x0000000210367890 */ /* 0x000fe4000ff1e0ff */
[----:B------:R-:W-:Y:S02]  /*1cc0*/  ULOP3.LUT UR18, UR18, 0x4000000, URZ, 0xfc, !UPT ;  /* 0x0400000012127892 */ /* 0x000fe4000f8efcff */
[----:B------:R-:W-:Y:S02]  /*1cd0*/  UIADD3.X UR55, UPT, UPT, UR4, 0x40004040, URZ, UP0, !UPT ;  /* 0x4000404004377890 */ /* 0x000fe400087fe4ff */
[----:B------:R-:W-:Y:S02]  /*1ce0*/  UIADD3.64 UR30, UPT, UPT, UR26, 0x80, URZ ;  /* 0x000000801a1e7897 */ /* 0x000fe4000fffe0ff */
[----:B------:R-:W-:Y:S02]  /*1cf0*/  UIADD3.64 UR4, UPT, UPT, UR54, 0x2, URZ ;  /* 0x0000000236047897 */ /* 0x000fe4000fffe0ff */
[----:B------:R-:W-:-:S02]  /*1d00*/  UIADD3.64 UR36, UPT, UPT, UR26, 0x100, URZ ;  /* 0x000001001a247897 */ /* 0x000fc4000fffe0ff */
[----:B------:R-:W-:Y:S02]  /*1d10*/  UIADD3.64 UR32, UPT, UPT, UR54, 0x4, URZ ;  /* 0x0000000436207897 */ /* 0x000fe4000fffe0ff */
[----:B------:R-:W-:Y:S02]  /*1d20*/  UIADD3.64 UR40, UPT, UPT, UR26, 0x180, URZ ;  /* 0x000001801a287897 */ /* 0x000fe4000fffe0ff */
[----:B------:R-:W-:Y:S02]  /*1d30*/  UIADD3.64 UR38, UPT, UPT, UR54, 0x1fe, URZ ;  /* 0x000001fe36267897 */ /* 0x000fe4000fffe0ff */
[----:B------:R-:W-:Y:S02]  /*1d40*/  UIADD3.64 UR44, UPT, UPT, UR26, 0x200, URZ ;  /* 0x000002001a2c7897 */ /* 0x000fe4000fffe0ff */
[----:B------:R-:W-:Y:S02]  /*1d50*/  UIADD3.64 UR42, UPT, UPT, UR54, 0x200, URZ ;  /* 0x00000200362a7897 */ /* 0x000fe4000fffe0ff */
[----:B------:R-:W-:-:S02]  /*1d60*/  UIADD3.64 UR48, UPT, UPT, UR26, 0x280, URZ ;  /* 0x000002801a307897 */ /* 0x000fc4000fffe0ff */
[----:B------:R-:W-:Y:S01]  /*1d70*/  UIADD3.64 UR46, UPT, UPT, UR54, 0x202, URZ ;  /* 0x00000202362e7897 */ /* 0x000fe2000fffe0ff */
[----:B------:R-:W-:Y:S01]  /*1d80*/  UMOV UR20, 0x0 ;  /* 0x0000000000147882 */ /* 0x000fe20000000000 */
[----:B------:R-:W-:Y:S01]  /*1d90*/  UMOV UR21, 0x4410010 ;  /* 0x0441001000157882 */ /* 0x000fe20000000000 */
[----:B------:R-:W-:Y:S01]  /*1da0*/  UIADD3.64 UR52, UPT, UPT, UR26, 0x300, URZ ;  /* 0x000003001a347897 */ /* 0x000fe2000fffe0ff */
[----:B------:R-:W-:Y:S01]  /*1db0*/  UMOV UR17, 0x40004040 ;  /* 0x4000404000117882 */ /* 0x000fe20000000000 */
[----:B------:R-:W-:Y:S01]  /*1dc0*/  UIADD3.64 UR50, UPT, UPT, UR54, 0x204, URZ ;  /* 0x0000020436327897 */ /* 0x000fe2000fffe0ff */
[----:B------:R-:W-:Y:S01]  /*1dd0*/  UMOV UR19, 0x40004040 ;  /* 0x4000404000137882 */ /* 0x000fe20000000000 */
[----:B------:R-:W-:Y:S01]  /*1de0*/  UMOV UR22, 0x0 ;  /* 0x0000000000167882 */ /* 0x000fe20000000000 */
[----:B------:R-:W-:Y:S01]  /*1df0*/  UMOV UR23, 0x4410010 ;  /* 0x0441001000177882 */ /* 0x000fe20000000000 */
[----:B------:R-:W-:Y:S01]  /*1e00*/  UMOV UR24, 0x0 ;  /* 0x0000000000187882 */ /* 0x000fe20000000000 */
[----:B------:R-:W-:Y:S01]  /*1e10*/  UMOV UR25, 0x4410010 ;  /* 0x0441001000197882 */ /* 0x000fe20000000000 */
[----:B------:R2:W-:Y:S01]  /*1e20*/  UTCHMMA gdesc[UR16], gdesc[UR18], tmem[UR10], tmem[UR20], idesc[UR21], !UPT ;  /* 0x00ff1412100075ea */ /* 0x0005e2000f80000a */
[----:B------:R-:W-:Y:S01]  /*1e30*/  UMOV UR28, 0x0 ;  /* 0x00000000001c7882 */ /* 0x000fe20000000000 */
[----:B------:R-:W-:Y:S01]  /*1e40*/  UMOV UR29, 0x4410010 ;  /* 0x04410010001d7882 */ /* 0x000fe20000000000 */
[----:B------:R2:W-:Y:S01]  /*1e50*/  UTCHMMA gdesc[UR54], gdesc[UR26], tmem[UR10], tmem[UR22], idesc[UR23], UPT ;  /* 0x00ff161a360075ea */ /* 0x0005e2000b80000a */
        /* <DEDUP_REMOVED lines=12> */
[----:B------:R2:W-:Y:S01]  /*1f20*/  UTCHMMA gdesc[UR46], gdesc[UR48], tmem[UR10], tmem[UR60], idesc[UR61], UPT ;  /* 0x00ff3c302e0075ea */ /* 0x0005e2000b80000a */
[----:B------:R2:W-:Y:S01]  /*1f30*/  UTCHMMA gdesc[UR50], gdesc[UR52], tmem[UR10], tmem[UR62], idesc[UR63], UPT ;  /* 0x00ff3e34320075ea */ /* 0x0005e2000b80000a */
[----:B------:R-:W-:Y:S01]  /*1f40*/  NOP ;  /* 0x0000000000007918 */ /* 0x000fe20000000000 */
.L_x_59:
[----:B------:R-:W-:Y:S01]  /*1f50*/  ELECT P0, URZ, PT ;  /* 0x0000000000ff782f */ /* 0x000fe20003800000 */
[----:B--2---:R-:W-:Y:S01]  /*1f60*/  UMOV UR4, UR6 ;  /* 0x0000000600047c82 */ /* 0x004fe20008000000 */
[----:B------:R-:W-:Y:S02]  /*1f70*/  UMOV UR5, URZ ;  /* 0x000000ff00057c82 */ /* 0x000fe40008000000 */
[----:B------:R-:W-:-:S13]  /*1f80*/  ISETP.LT.U32.AND P0, PT, R68, 0x20, P0 ;  /* 0x000000204400780c */ /* 0x000fda0000701070 */
[----:B------:R-:W-:Y:S01]  /*1f90*/  VOTEU.ANY UP0, P0 ;  /* 0x0000000000ff7886 */ /* 0x000fe20000000100 */
[----:B------:R-:W-:Y:S01]  /*1fa0*/  VOTEU.ANY UP1, P0 ;  /* 0x0000000000ff7886 */ /* 0x000fe20000020100 */
[----:B------:R-:W-:-:S03]  /*1fb0*/  ISETP.GE.U32.AND P0, PT, R10, 0x81, PT ;  /* 0x000000810a00780c */ /* 0x000fc60003f06070 */
[----:B------:R-:W-:Y:S02]  /*1fc0*/  @UP0 UMOV UR4, UR4 ;  /* 0x0000000400040c82 */ /* 0x000fe40008000000 */
[----:B------:R2:W-:Y:S01]  /*1fd0*/  @UP1 UTCBAR [UR4], URZ ;  /* 0x000000ff040013e9 */ /* 0x0005e200080000ff */
[----:B------:R-:W-:Y:S06]  /*1fe0*/  BAR.SYNC.DEFER_BLOCKING 0x0 ;  /* 0x0000000000007b1d */ /* 0x000fec0000010000 */
[----:B------:R-:W3:Y:S02]  /*1ff0*/  SYNCS.PHASECHK.TRANS64.TRYWAIT P1, [UR11+0x3c020], RZ ;  /* 0x03c020ffff0075a7 */ /* 0x000ee4000802110b */
[----:B--23--:R-:W-:Y:S05]  /*2000*/  @!P1 BRA `(.L_x_60) ;  /* 0x0000001000209947 */ /* 0x00cfea0003800000 */
.L_x_75:
[----:B------:R-:W-:Y:S01]  /*2010*/  IMAD.MOV.U32 R2, RZ, RZ, RZ ;  /* 0x000000ffff027224 */ /* 0x000fe200078e00ff */
[----:B------:R-:W-:Y:S06]  /*2020*/  @!P0 BRA `(.L_x_57) ;  /* 0x0000000400dc8947 */ /* 0x000fec0003800000 */
[----:B------:R-:W2:Y:S01]  /*2030*/  LDCU UR36, c[0x0][0x3a0] ;  /* 0x00007400ff2477ac */ /* 0x000ea20008000800 */
[----:B------:R-:W-:Y:S01]  /*2040*/  UMOV UR16, 0x1 ;  /* 0x0000000100107882 */ /* 0x000fe20000000000 */
[----:B------:R-:W-:-:S05]  /*2050*/  UMOV UR31, 0x80 ;  /* 0x00000080001f7882 */ /* 0x000fca0000000000 */
.L_x_64:
[----:B------:R-:W-:Y:S01]  /*2060*/  BAR.SYNC.DEFER_BLOCKING 0x0 ;  /* 0x0000000000007b1d */ /* 0x000fe20000010000 */
[----:B------:R-:W-:Y:S01]  /*2070*/  ULEA UR37, UR16, UR11, 0x3 ;  /* 0x0000000b10257291 */ /* 0x000fe2000f8e18ff */
[----:B------:R-:W-:Y:S01]  /*2080*/  @!P3 IMAD.MOV.U32 R3, RZ, RZ, 0x14000 ;  /* 0x00014000ff03b424 */ /* 0x000fe200078e00ff */
[----:B------:R-:W-:Y:S01]  /*2090*/  ELECT P1, URZ, PT ;  /* 0x0000000000ff782f */ /* 0x000fe20003820000 */
[----:B------:R-:W-:-:S03]  /*20a0*/  ULEA UR4, UR16, UR11, 0xe ;  /* 0x0000000b10047291 */ /* 0x000fc6000f8e70ff */
[----:B------:R-:W-:Y:S01]  /*20b0*/  ISETP.LT.U32.AND P1, PT, R68, 0x40, P1 ;  /* 0x000000404400780c */ /* 0x000fe20000f21070 */
[----:B------:R-:W-:Y:S02]  /*20c0*/  ULOP3.LUT UR5, UR15, 0x1, URZ, 0xc0, !UPT ;  /* 0x000000010f057892 */ /* 0x000fe4000f8ec0ff */
[----:B------:R-:W-:Y:S02]  /*20d0*/  UIADD3 UR17, UPT, UPT, UR4, 0x30000, URZ ;  /* 0x0003000004117890 */ /* 0x000fe4000fffe0ff */
[----:B------:R-:W-:Y:S02]  /*20e0*/  ULEA UR6, UR5, UR31, 0x6 ;  /* 0x0000001f05067291 */ /* 0x000fe4000f8e30ff */
[----:B------:R-:W-:Y:S01]  /*20f0*/  ULEA UR4, UR5, UR17, 0xd ;  /* 0x0000001105047291 */ /* 0x000fe2000f8e68ff */
[----:B------:R-:W-:Y:S01]  /*2100*/  ELECT P0, URZ, PT ;  /* 0x0000000000ff782f */ /* 0x000fe20003800000 */
[----:B------:R-:W-:-:S04]  /*2110*/  ULEA UR18, UR16, UR11, 0x10 ;  /* 0x0000000b10127291 */ /* 0x000fc8000f8e80ff */
[----:B------:R-:W-:Y:S01]  /*2120*/  VOTEU.ANY UP0, P1 ;  /* 0x0000000000ff7886 */ /* 0x000fe20000800100 */
[----:B------:R-:W-:Y:S01]  /*2130*/  ISETP.LT.U32.AND P0, PT, R68, 0x80, P0 ;  /* 0x000000804400780c */ /* 0x000fe20000701070 */
[----:B------:R-:W-:Y:S01]  /*2140*/  ULOP3.LUT UR30, UR15, 0x3, URZ, 0xc0, !UPT ;  /* 0x000000030f1e7892 */ /* 0x000fe2000f8ec0ff */
[----:B------:R3:W-:Y:S02]  /*2150*/  @!P3 SYNCS.ARRIVE.TRANS64 RZ, [UR37+0x3c000], R3 ;  /* 0x03c00003ffffb9a7 */ /* 0x0007e40008000025 */
[----:B------:R-:W-:Y:S01]  /*2160*/  @UP0 UIADD3 UR5, UPT, UPT, UR37, 0x3c000, URZ ;  /* 0x0003c00025050890 */ /* 0x000fe2000fffe0ff */
[----:B------:R-:W-:Y:S01]  /*2170*/  VOTEU.ANY UP0, P1 ;  /* 0x0000000000ff7886 */ /* 0x000fe20000800100 */
[----:B------:R-:W-:Y:S01]  /*2180*/  BAR.SYNC.DEFER_BLOCKING 0x0 ;  /* 0x0000000000007b1d */ /* 0x000fe20000010000 */
[----:B------:R-:W-:Y:S02]  /*2190*/  ULEA UR28, UR30, UR18, 0xe ;  /* 0x000000121e1c7291 */ /* 0x000fe4000f8e70ff */
[----:B------:R-:W-:Y:S01]  /*21a0*/  ULEA UR30, UR30, UR14, 0x6 ;  /* 0x0000000e1e1e7291 */ /* 0x000fe2000f8e30ff */
[----:B---3--:R-:W-:-:S03]  /*21b0*/  IMAD.U32 R3, R2, -0x80000000, RZ ;  /* 0x8000000002037824 */ /* 0x008fc600078e00ff */
[----:B------:R-:W-:-:S05]  /*21c0*/  VOTEU.ANY UP1, P0 ;  /* 0x0000000000ff7886 */ /* 0x000fca0000020100 */
[----:B------:R-:W-:Y:S01]  /*21d0*/  @UP1 UIADD3 UR29, UPT, UPT, UR37, 0x3c000, URZ ;  /* 0x0003c000251d1890 */ /* 0x000fe2000fffe0ff */
[----:B------:R-:W-:Y:S01]  /*21e0*/  VOTEU.ANY UP1, P0 ;  /* 0x0000000000ff7886 */ /* 0x000fe20000020100 */
[----:B------:R3:W-:Y:S01]  /*21f0*/  @UP0 UTMALDG.2D [UR4], [UR8] ;  /* 0x00000004080005b4 */ /* 0x0007e20008008000 */
[----:B------:R-:W-:Y:S01]  /*2200*/  UISETP.NE.U32.AND UP0, UPT, UR15, URZ, UPT ;  /* 0x000000ff0f00728c */ /* 0x000fe2000bf05070 */
[----:B------:R5:W-:Y:S06]  /*2210*/  MEMBAR.ALL.CTA ;  /* 0x0000000000007992 */ /* 0x000bec0000008000 */
[----:B-----5:R-:W5:Y:S02]  /*2220*/  FENCE.VIEW.ASYNC.S ;  /* 0x00000000000073c6 */ /* 0x020f640000000000 */
[----:B-----5:R-:W-:Y:S06]  /*2230*/  BAR.SYNC.DEFER_BLOCKING 0x0 ;  /* 0x0000000000007b1d */ /* 0x020fec0000010000 */
[----:B------:R3:W-:Y:S02]  /*2240*/  @UP1 UTMALDG.2D [UR28], [UR34] ;  /* 0x0000001c220015b4 */ /* 0x0007e40008008000 */
[----:B------:R-:W-:Y:S06]  /*2250*/  BAR.SYNC.DEFER_BLOCKING 0x0 ;  /* 0x0000000000007b1d */ /* 0x000fec0000010000 */
[----:B------:R-:W5:Y:S02]  /*2260*/  SYNCS.PHASECHK.TRANS64.TRYWAIT P0, [UR37+0x3c000], R3 ;  /* 0x03c00003ff0075a7 */ /* 0x000f640008001125 */
[----:B---3-5:R-:W-:Y:S05]  /*2270*/  @!P0 BRA `(.L_x_61) ;  /* 0x0000000c00908947 */ /* 0x028fea0003800000 */
.L_x_76:
[----:B------:R-:W-:Y:S05]  /*2280*/  BRA.U UP0, `(.L_x_62) ;  /* 0x0000000100f87547 */ /* 0x000fea000b800000 */
[----:B------:R-:W-:Y:S02]  /*2290*/  USHF.R.U32.HI UR17, URZ, 0x4, UR17 ;  /* 0x00000004ff117899 */ /* 0x000fe40008011611 */
[----:B------:R-:W-:Y:S02]  /*22a0*/  USHF.R.U32.HI UR6, URZ, 0x4, UR18 ;  /* 0x00000004ff067899 */ /* 0x000fe40008011612 */
[----:B------:R-:W-:Y:S02]  /*22b0*/  USGXT.U32 UR22, UR17, 0xe ;  /* 0x0000000e1116789a */ /* 0x000fe40008000000 */
[----:B------:R-:W-:Y:S02]  /*22c0*/  USGXT.U32 UR6, UR6, 0xe ;  /* 0x0000000e0606789a */ /* 0x000fe40008000000 */
[----:B------:R-:W-:Y:S02]  /*22d0*/  UIADD3 UR26, UP0, UPT, UR22, 0x2, URZ ;  /* 0x00000002161a7890 */ /* 0x000fe4000ff1e0ff */
[----:B------:R-:W-:Y:S01]  /*22e0*/  UIADD3 UR24, UP1, UPT, UR6, 0x4000080, URZ ;  /* 0x0400008006187890 */ /* 0x000fe2000ff3e0ff */
[----:B------:R-:W-:Y:S01]  /*22f0*/  UMOV UR4, URZ ;  /* 0x000000ff00047c82 */ /* 0x000fe20008000000 */
[----:B------:R-:W-:Y:S01]  /*2300*/  UMOV UR5, URZ ;  /* 0x000000ff00057c82 */ /* 0x000fe20008000000 */
[----:B------:R-:W-:-:S02]  /*2310*/  UIADD3.X UR27, UPT, UPT, UR4, 0x40004040, URZ, UP0, !UPT ;  /* 0x40004040041b7890 */ /* 0x000fc400087fe4ff */
[----:B------:R-:W-:Y:S02]  /*2320*/  UIADD3 UR50, UP3, UPT, UR26, 0x2, URZ ;  /* 0x000000021a327890 */ /* 0x000fe4000ff7e0ff */
[----:B------:R-:W-:Y:S02]  /*2330*/  UIADD3.X UR25, UPT, UPT, UR5, 0x40004040, URZ, UP1, !UPT ;  /* 0x4000404005197890 */ /* 0x000fe40008ffe4ff */
[----:B------:R-:W-:Y:S02]  /*2340*/  UIADD3 UR52, UP2, UPT, UR24, 0x80, URZ ;  /* 0x0000008018347890 */ /* 0x000fe4000ff5e0ff */
[----:B------:R-:W-:Y:S02]  /*2350*/  UIADD3 UR54, UP6, UPT, UR26, 0x4, URZ ;  /* 0x000000041a367890 */ /* 0x000fe4000ffde0ff */
[----:B------:R-:W-:Y:S02]  /*2360*/  UIADD3 UR56, UP5, UPT, UR24, 0x100, URZ ;  /* 0x0000010018387890 */ /* 0x000fe4000ffbe0ff */
[----:B------:R-:W-:-:S02]  /*2370*/  UIADD3 UR58, UP1, UPT, UR26, 0x1fe, URZ ;  /* 0x000001fe1a3a7890 */ /* 0x000fc4000ff3e0ff */
[----:B------:R-:W-:Y:S02]  /*2380*/  ULOP3.LUT UR4, UR6, 0x4000000, URZ, 0xfc, !UPT ;  /* 0x0400000006047892 */ /* 0x000fe4000f8efcff */
[----:B------:R-:W-:Y:S02]  /*2390*/  UIADD3 UR60, UP0, UPT, UR24, 0x180, URZ ;  /* 0x00000180183c7890 */ /* 0x000fe4000ff1e0ff */
[----:B------:R-:W-:Y:S02]  /*23a0*/  UIADD3.X UR51, UPT, UPT, UR27, URZ, URZ, UP3, !UPT ;  /* 0x000000ff1b337290 */ /* 0x000fe40009ffe4ff */
[----:B------:R-:W-:Y:S02]  /*23b0*/  UIADD3 UR62, UP4, UPT, UR26, 0x200, URZ ;  /* 0x000002001a3e7890 */ /* 0x000fe4000ff9e0ff */
[----:B------:R-:W-:Y:S02]  /*23c0*/  UIADD3 UR64, UP3, UPT, UR24, 0x200, URZ ;  /* 0x0000020018407890 */ /* 0x000fe4000ff7e0ff */
[----:B------:R-:W-:-:S02]  /*23d0*/  UIADD3.X UR53, UPT, UPT, UR25, URZ, URZ, UP2, !UPT ;  /* 0x000000ff19357290 */ /* 0x000fc400097fe4ff */
[----:B------:R-:W-:Y:S02]  /*23e0*/  UIADD3.X UR55, UPT, UPT, UR27, URZ, URZ, UP6, !UPT ;  /* 0x000000ff1b377290 */ /* 0x000fe4000b7fe4ff */
[----:B------:R-:W-:Y:S02]  /*23f0*/  UIADD3 UR66, UP2, UPT, UR26, 0x202, URZ ;  /* 0x000002021a427890 */ /* 0x000fe4000ff5e0ff */
[----:B------:R-:W-:Y:S02]  /*2400*/  UIADD3 UR68, UP6, UPT, UR24, 0x280, URZ ;  /* 0x0000028018447890 */ /* 0x000fe4000ffde0ff */
[----:B------:R-:W-:Y:S02]  /*2410*/  UIADD3.X UR57, UPT, UPT, UR25, URZ, URZ, UP5, !UPT ;  /* 0x000000ff19397290 */ /* 0x000fe4000affe4ff */
[----:B------:R-:W-:Y:S02]  /*2420*/  UIADD3.X UR59, UPT, UPT, UR27, URZ, URZ, UP1, !UPT ;  /* 0x000000ff1b3b7290 */ /* 0x000fe40008ffe4ff */
[----:B------:R-:W-:-:S02]  /*2430*/  UIADD3 UR28, UP5, UPT, UR26, 0x204, URZ ;  /* 0x000002041a1c7890 */ /* 0x000fc4000ffbe0ff */
[----:B------:R-:W-:Y:S02]  /*2440*/  UIADD3 UR32, UP1, UPT, UR24, 0x300, URZ ;  /* 0x0000030018207890 */ /* 0x000fe4000ff3e0ff */
[----:B------:R-:W-:Y:S02]  /*2450*/  UIADD3.X UR61, UPT, UPT, UR25, URZ, URZ, UP0, !UPT ;  /* 0x000000ff193d7290 */ /* 0x000fe400087fe4ff */
[----:B------:R-:W-:Y:S02]  /*2460*/  UIADD3.X UR63, UPT, UPT, UR27, URZ, URZ, UP4, !UPT ;  /* 0x000000ff1b3f7290 */ /* 0x000fe4000a7fe4ff */
[----:B------:R-:W-:Y:S02]  /*2470*/  UIADD3.X UR65, UPT, UPT, UR25, URZ, URZ, UP3, !UPT ;  /* 0x000000ff19417290 */ /* 0x000fe40009ffe4ff */
[----:B------:R-:W-:Y:S02]  /*2480*/  UIADD3.X UR67, UPT, UPT, UR27, URZ, URZ, UP2, !UPT ;  /* 0x000000ff1b437290 */ /* 0x000fe400097fe4ff */
[----:B------:R-:W-:Y:S01]  /*2490*/  UIADD3.X UR69, UPT, UPT, UR25, URZ, URZ, UP6, !UPT ;  /* 0x000000ff19457290 */ /* 0x000fe2000b7fe4ff */
[----:B------:R-:W-:Y:S01]  /*24a0*/  UMOV UR20, 0x0 ;  /* 0x0000000000147882 */ /* 0x000fe20000000000 */
[----:B------:R-:W-:Y:S01]  /*24b0*/  UMOV UR21, 0x4410010 ;  /* 0x0441001000157882 */ /* 0x000fe20000000000 */
[----:B------:R-:W-:Y:S01]  /*24c0*/  UMOV UR23, 0x40004040 ;  /* 0x4000404000177882 */ /* 0x000fe20000000000 */
[----:B------:R-:W-:Y:S01]  /*24d0*/  UMOV UR5, 0x40004040 ;  /* 0x4000404000057882 */ /* 0x000fe20000000000 */
[----:B------:R-:W-:Y:S01]  /*24e0*/  UIADD3.X UR29, UPT, UPT, UR27, URZ, URZ, UP5, !UPT ;  /* 0x000000ff1b1d7290 */ /* 0x000fe2000affe4ff */
[----:B------:R3:W-:Y:S01]  /*24f0*/  UTCHMMA gdesc[UR22], gdesc[UR4], tmem[UR10], tmem[UR20], idesc[UR21], UPT ;  /* 0x00ff1404160075ea */ /* 0x0007e2000b80000a */
[----:B------:R-:W-:Y:S01]  /*2500*/  UIADD3.X UR33, UPT, UPT, UR25, URZ, URZ, UP1, !UPT ;  /* 0x000000ff19217290 */ /* 0x000fe20008ffe4ff */
[----:B------:R-:W-:Y:S01]  /*2510*/  UMOV UR18, 0x0 ;  /* 0x0000000000127882 */ /* 0x000fe20000000000 */
[----:B------:R-:W-:Y:S01]  /*2520*/  UMOV UR19, 0x4410010 ;  /* 0x0441001000137882 */ /* 0x000fe20000000000 */
[----:B------:R-:W-:Y:S01]  /*2530*/  UMOV UR44, 0x0 ;  /* 0x00000000002c7882 */ /* 0x000fe20000000000 */
[----:B------:R-:W-:Y:S01]  /*2540*/  UMOV UR45, 0x4410010 ;  /* 0x04410010002d7882 */ /* 0x000fe20000000000 */
        /* <DEDUP_REMOVED lines=18> */
.L_x_62:
[----:B------:R-:W-:Y:S01]  /*2670*/  ELECT P0, URZ, PT ;  /* 0x0000000000ff782f */ /* 0x000fe20003800000 */
[----:B---3--:R-:W-:-:S03]  /*2680*/  UIADD3 UR4, UPT, UPT, UR37, 0x3c020, URZ ;  /* 0x0003c02025047890 */ /* 0x008fc6000fffe0ff */
[----:B------:R-:W-:Y:S01]  /*2690*/  ISETP.LT.U32.AND P0, PT, R68, 0x20, P0 ;  /* 0x000000204400780c */ /* 0x000fe20000701070 */
[----:B------:R-:W-:-:S12]  /*26a0*/  UMOV UR5, URZ ;  /* 0x000000ff00057c82 */ /* 0x000fd80008000000 */
[----:B------:R-:W-:Y:S01]  /*26b0*/  VOTEU.ANY UP0, P0 ;  /* 0x0000000000ff7886 */ /* 0x000fe20000000100 */
[----:B------:R-:W-:-:S04]  /*26c0*/  VOTEU.ANY UP1, P0 ;  /* 0x0000000000ff7886 */ /* 0x000fc80000020100 */
[----:B------:R-:W-:Y:S02]  /*26d0*/  @UP0 UMOV UR4, UR4 ;  /* 0x0000000400040c82 */ /* 0x000fe40008000000 */
[----:B------:R3:W-:Y:S01]  /*26e0*/  @UP1 UTCBAR [UR4], URZ ;  /* 0x000000ff040013e9 */ /* 0x0007e200080000ff */
[----:B------:R-:W-:Y:S06]  /*26f0*/  BAR.SYNC.DEFER_BLOCKING 0x0 ;  /* 0x0000000000007b1d */ /* 0x000fec0000010000 */
[----:B------:R-:W5:Y:S02]  /*2700*/  SYNCS.PHASECHK.TRANS64.TRYWAIT P0, [UR37+0x3c020], R3 ;  /* 0x03c02003ff0075a7 */ /* 0x000f640008001125 */
[----:B---3-5:R-:W-:Y:S05]  /*2710*/  @!P0 BRA `(.L_x_63) ;  /* 0x0000000800748947 */ /* 0x028fea0003800000 */
.L_x_77:
[----:B------:R-:W-:Y:S02]  /*2720*/  UIADD3 UR16, UPT, UPT, UR16, 0x1, URZ ;  /* 0x0000000110107890 */ /* 0x000fe4000fffe0ff */
[----:B------:R-:W-:Y:S02]  /*2730*/  UIADD3 UR31, UPT, UPT, UR31, 0x80, URZ ;  /* 0x000000801f1f7890 */ /* 0x000fe4000fffe0ff */
[----:B------:R-:W-:-:S04]  /*2740*/  UISETP.NE.U32.AND UP0, UPT, UR16, 0x3, UPT ;  /* 0x000000031000788c */ /* 0x000fc8000bf05070 */
[----:B------:R-:W-:Y:S02]  /*2750*/  USEL UR16, UR16, URZ, UP0 ;  /* 0x000000ff10107287 */ /* 0x000fe40008000000 */
[----:B------:R-:W-:Y:S02]  /*2760*/  USEL UR4, URZ, 0x1, UP0 ;  /* 0x00000001ff047887 */ /* 0x000fe40008000000 */
[----:B--2---:R-:W-:-:S04]  /*2770*/  UISETP.GE.AND UP0, UPT, UR31, UR36, UPT ;  /* 0x000000241f00728c */ /* 0x004fc8000bf06270 */
[----:B------:R-:W-:-:S05]  /*2780*/  LOP3.LUT R2, R2, UR4, RZ, 0x3c, !PT ;  /* 0x0000000402027c12 */ /* 0x000fca000f8e3cff */
[----:B------:R-:W-:Y:S05]  /*2790*/  BRA.U !UP0, `(.L_x_64) ;  /* 0xfffffff908307547 */ /* 0x000fea000b83ffff */
.L_x_57:
[----:B---3-5:R-:W-:Y:S06]  /*27a0*/  BAR.SYNC.DEFER_BLOCKING 0x0 ;  /* 0x0000000000007b1d */ /* 0x028fec0000010000 */
[----:B------:R-:W-:Y:S04]  /*27b0*/  BSSY.RECONVERGENT B4, `(.L_x_65) ;  /* 0x0000004000047945 */ /* 0x000fe80003800200 */
[----:B------:R-:W-:Y:S05]  /*27c0*/  @P3 BRA `(.L_x_66) ;  /* 0x0000000000083947 */ /* 0x000fea0003800000 */
[----:B------:R-:W2:Y:S02]  /*27d0*/  SYNCS.CCTL.IV [UR11+0x3c000] ;  /* 0x03c00000ff0079b1 */ /* 0x000ea4000800000b */
[----:B--2---:R-:W2:Y:S02]  /*27e0*/  SYNCS.CCTL.IV [UR11+0x3c020] ;  /* 0x03c02000ff0079b1 */ /* 0x004ea4000800000b */
.L_x_66:
[----:B------:R-:W-:Y:S05]  /*27f0*/  BSYNC.RECONVERGENT B4 ;  /* 0x0000000000047941 */ /* 0x000fea0003800200 */
.L_x_65:
[----:B--2---:R-:W-:Y:S06]  /*2800*/  BAR.SYNC.DEFER_BLOCKING 0x0 ;  /* 0x0000000000007b1d */ /* 0x004fec0000010000 */
[----:B------:R-:W-:Y:S04]  /*2810*/  BSSY.RECONVERGENT B4, `(.L_x_67) ;  /* 0x0000004000047945 */ /* 0x000fe80003800200 */
[----:B------:R-:W-:Y:S05]  /*2820*/  @P3 BRA `(.L_x_68) ;  /* 0x0000000000083947 */ /* 0x000fea0003800000 */
[----:B------:R-:W2:Y:S02]  /*2830*/  SYNCS.CCTL.IV [UR11+0x3c008] ;  /* 0x03c00800ff0079b1 */ /* 0x000ea4000800000b */
[----:B--2---:R-:W2:Y:S02]  /*2840*/  SYNCS.CCTL.IV [UR11+0x3c028] ;  /* 0x03c02800ff0079b1 */ /* 0x004ea4000800000b */
.L_x_68:
[----:B------:R-:W-:Y:S05]  /*2850*/  BSYNC.RECONVERGENT B4 ;  /* 0x0000000000047941 */ /* 0x000fea0003800200 */
.L_x_67:
[----:B--2---:R-:W-:Y:S06]  /*2860*/  BAR.SYNC.DEFER_BLOCKING 0x0 ;  /* 0x0000000000007b1d */ /* 0x004fec0000010000 */
[----:B------:R-:W-:Y:S04]  /*2870*/  BSSY.RECONVERGENT B4, `(.L_x_69) ;  /* 0x0000004000047945 */ /* 0x000fe80003800200 */
[----:B------:R-:W-:Y:S05]  /*2880*/  @P3 BRA `(.L_x_70) ;  /* 0x0000000000083947 */ /* 0x000fea0003800000 */
[----:B------:R-:W2:Y:S02]  /*2890*/  SYNCS.CCTL.IV [UR11+0x3c010] ;  /* 0x03c01000ff0079b1 */ /* 0x000ea4000800000b */
[----:B--2---:R-:W2:Y:S02]  /*28a0*/  SYNCS.CCTL.IV [UR11+0x3c030] ;  /* 0x03c03000ff0079b1 */ /* 0x004ea4000800000b */
.L_x_70:
[----:B------:R-:W-:Y:S05]  /*28b0*/  BSYNC.RECONVERGENT B4 ;  /* 0x0000000000047941 */ /* 0x000fea0003800200 */
.L_x_69:
[----:B------:R-:W-:Y:S01]  /*28c0*/  ULOP3.LUT UR5, UR15, 0x3, URZ, 0xc0, !UPT ;  /* 0x000000030f057892 */ /* 0x000fe2000f8ec0ff */
[C---:B------:R-:W-:Y:S01]  /*28d0*/  IMAD.SHL.U32 R4, R0.reuse, 0x80, RZ ;  /* 0x0000008000047824 */ /* 0x040fe200078e00ff */
[----:B------:R-:W-:Y:S01]  /*28e0*/  USHF.L.U32 UR15, UR15, 0x5, URZ ;  /* 0x000000050f0f7899 */ /* 0x000fe200080006ff */
[C---:B------:R-:W-:Y:S01]  /*28f0*/  IMAD.SHL.U32 R2, R0.reuse, 0x40, RZ ;  /* 0x0000004000027824 */ /* 0x040fe200078e00ff */
[----:B------:R-:W-:Y:S01]  /*2900*/  ULEA UR4, UR5, UR10, 0x15 ;  /* 0x0000000a05047291 */ /* 0x000fe2000f8ea8ff */
[C---:B------:R-:W-:Y:S01]  /*2910*/  IMAD.SHL.U32 R3, R0.reuse, 0x10, RZ ;  /* 0x0000001000037824 */ /* 0x040fe200078e00ff */
[----:B------:R-:W-:Y:S01]  /*2920*/  ULOP3.LUT UR15, UR15, 0x80, URZ, 0xc0, !UPT ;  /* 0x000000800f0f7892 */ /* 0x000fe2000f8ec0ff */
[----:B------:R-:W-:Y:S01]  /*2930*/  IMAD.SHL.U32 R0, R0, 0x200, RZ ;  /* 0x0000020000007824 */ /* 0x000fe200078e00ff */
[----:B------:R-:W-:Y:S02]  /*2940*/  LOP3.LUT R5, R4, 0x4780, RZ, 0xc0, !PT ;  /* 0x0000478004057812 */ /* 0x000fe400078ec0ff */
[----:B------:R-:W-:-:S02]  /*2950*/  ELECT P0, URZ, PT ;  /* 0x0000000000ff782f */ /* 0x000fc40003800000 */
[----:B------:R-:W-:Y:S01]  /*2960*/  LOP3.LUT R2, R2, 0x1800, RZ, 0xc0, !PT ;  /* 0x0000180002027812 */ /* 0x000fe200078ec0ff */
[----:B------:R-:W-:Y:S01]  /*2970*/  UIADD3 UR4, UPT, UPT, UR4, UR15, URZ ;  /* 0x0000000f04047290 */ /* 0x000fe2000fffe0ff */
[----:B------:R-:W-:Y:S01]  /*2980*/  LOP3.LUT R5, R5, 0x2000, R0, 0xf8, !PT ;  /* 0x0000200005057812 */ /* 0x000fe200078ef800 */
[----:B------:R-:W-:Y:S01]  /*2990*/  UMOV UR6, UR7 ;  /* 0x0000000700067c82 */ /* 0x000fe20008000000 */
[----:B------:R-:W-:Y:S02]  /*29a0*/  LOP3.LUT R2, R2, 0x70, R3, 0xf8, !PT ;  /* 0x0000007002027812 */ /* 0x000fe400078ef803 */
[----:B------:R-:W-:Y:S02]  /*29b0*/  ISETP.LT.U32.AND P0, PT, R68, 0x80, P0 ;  /* 0x000000804400780c */ /* 0x000fe40000701070 */
[----:B------:R-:W-:Y:S02]  /*29c0*/  LOP3.LUT R2, R5, R2, RZ, 0xfc, !PT ;  /* 0x0000000205027212 */ /* 0x000fe400078efcff */
[----:B----4-:R-:W-:Y:S01]  /*29d0*/  LDTM.16dp32bit_t0_t15.x64 R4, tmem[UR4] ;  /* 0x00000004000479ee */ /* 0x010fe20008b00000 */
[----:B------:R-:W3:Y:S01]  /*29e0*/  LDTM.16dp32bit_t16_t31.x64 R4, tmem[UR4+0x40] ;  /* 0x00004004000479ee */ /* 0x000ee20008b20000 */
[----:B------:R-:W-:Y:S01]  /*29f0*/  NOP ;  /* 0x0000000000007918 */ /* 0x000fe20000000000 */
[C---:B------:R-:W-:Y:S01]  /*2a00*/  LOP3.LUT R0, R2.reuse, 0x10, RZ, 0x3c, !PT ;  /* 0x0000001002007812 */ /* 0x040fe200078e3cff */
[----:B------:R-:W-:Y:S01]  /*2a10*/  ULEA UR4, UR5, UR11, 0xd ;  /* 0x0000000b05047291 */ /* 0x000fe2000f8e68ff */
[----:B------:R-:W-:Y:S01]  /*2a20*/  LOP3.LUT R3, R2, 0x20, RZ, 0x3c, !PT ;  /* 0x0000002002037812 */ /* 0x000fe200078e3cff */
[----:B------:R-:W-:-:S03]  /*2a30*/  ULEA UR5, UR5, UR14, 0x6 ;  /* 0x0000000e05057291 */ /* 0x000fc6000f8e30ff */
[----:B---3--:R-:W-:Y:S01]  /*2a40*/  VOTEU.ANY UP1, P0 ;  /* 0x0000000000ff7886 */ /* 0x008fe20000020100 */
[----:B------:R-:W-:Y:S01]  /*2a50*/  VOTEU.ANY UP0, P0 ;  /* 0x0000000000ff7886 */ /* 0x000fe20000000100 */
[----:B------:R-:W-:Y:S02]  /*2a60*/  F2FP.F16.F32.PACK_AB R4, R5, R4 ;  /* 0x000000040504723e */ /* 0x000fe400000000ff */
[----:B------:R-:W-:Y:S02]  /*2a70*/  F2FP.F16.F32.PACK_AB R5, R7, R6 ;  /* 0x000000060705723e */ /* 0x000fe400000000ff */
[----:B------:R-:W-:Y:S02]  /*2a80*/  F2FP.F16.F32.PACK_AB R12, R13, R12 ;  /* 0x0000000c0d0c723e */ /* 0x000fe400000000ff */
[----:B------:R-:W-:Y:S02]  /*2a90*/  F2FP.F16.F32.PACK_AB R6, R9, R8 ;  /* 0x000000080906723e */ /* 0x000fe400000000ff */
[----:B------:R-:W-:-:S02]  /*2aa0*/  F2FP.F16.F32.PACK_AB R7, R11, R10 ;  /* 0x0000000a0b07723e */ /* 0x000fc400000000ff */
[----:B------:R-:W-:Y:S02]  /*2ab0*/  F2FP.F16.F32.PACK_AB R13, R15, R14 ;  /* 0x0000000e0f0d723e */ /* 0x000fe400000000ff */
[----:B------:R-:W-:Y:S01]  /*2ac0*/  F2FP.F16.F32.PACK_AB R20, R21, R20 ;  /* 0x000000141514723e */ /* 0x000fe200000000ff */
[----:B--2---:R2:W-:Y:S01]  /*2ad0*/  STS.128 [R2+UR11], R4 ;  /* 0x0000000402007988 */ /* 0x0045e20008000c0b */
[----:B------:R-:W-:Y:S02]  /*2ae0*/  F2FP.F16.F32.PACK_AB R14, R17, R16 ;  /* 0x00000010110e723e */ /* 0x000fe400000000ff */
[----:B------:R-:W-:Y:S02]  /*2af0*/  F2FP.F16.F32.PACK_AB R15, R19, R18 ;  /* 0x00000012130f723e */ /* 0x000fe400000000ff */
[----:B------:R-:W-:Y:S02]  /*2b00*/  F2FP.F16.F32.PACK_AB R21, R23, R22 ;  /* 0x000000161715723e */ /* 0x000fe400000000ff */
[----:B------:R-:W-:Y:S01]  /*2b10*/  F2FP.F16.F32.PACK_AB R28, R29, R28 ;  /* 0x0000001c1d1c723e */ /* 0x000fe200000000ff */
[----:B------:R2:W-:Y:S01]  /*2b20*/  STS.128 [R0+UR11], R12 ;  /* 0x0000000c00007988 */ /* 0x0005e20008000c0b */
[----:B------:R-:W-:-:S02]  /*2b30*/  F2FP.F16.F32.PACK_AB R22, R25, R24 ;  /* 0x000000181916723e */ /* 0x000fc400000000ff */
[----:B------:R-:W-:Y:S02]  /*2b40*/  F2FP.F16.F32.PACK_AB R23, R27, R26 ;  /* 0x0000001a1b17723e */ /* 0x000fe400000000ff */
[----:B------:R-:W-:Y:S02]  /*2b50*/  F2FP.F16.F32.PACK_AB R29, R31, R30 ;  /* 0x0000001e1f1d723e */ /* 0x000fe400000000ff */
[----:B------:R-:W-:Y:S01]  /*2b60*/  F2FP.F16.F32.PACK_AB R36, R37, R36 ;  /* 0x000000242524723e */ /* 0x000fe200000000ff */
[----:B------:R2:W-:Y:S01]  /*2b70*/  STS.128 [R3+UR11], R20 ;  /* 0x0000001403007988 */ /* 0x0005e20008000c0b */
[----:B------:R-:W-:Y:S02]  /*2b80*/  F2FP.F16.F32.PACK_AB R30, R33, R32 ;  /* 0x00000020211e723e */ /* 0x000fe400000000ff */
[----:B------:R-:W-:Y:S02]  /*2b90*/  F2FP.F16.F32.PACK_AB R31, R35, R34 ;  /* 0x00000022231f723e */ /* 0x000fe400000000ff */
[----:B------:R-:W-:-:S02]  /*2ba0*/  F2FP.F16.F32.PACK_AB R37, R39, R38 ;  /* 0x000000262725723e */ /* 0x000fc400000000ff */
[----:B------:R-:W-:Y:S02]  /*2bb0*/  F2FP.F16.F32.PACK_AB R44, R45, R44 ;  /* 0x0000002c2d2c723e */ /* 0x000fe400000000ff */
[----:B------:R-:W-:Y:S02]  /*2bc0*/  LOP3.LUT R8, R2, 0x30, RZ, 0x3c, !PT ;  /* 0x0000003002087812 */ /* 0x000fe400078e3cff */
[----:B------:R-:W-:Y:S02]  /*2bd0*/  F2FP.F16.F32.PACK_AB R38, R41, R40 ;  /* 0x000000282926723e */ /* 0x000fe400000000ff */
[----:B------:R-:W-:Y:S01]  /*2be0*/  F2FP.F16.F32.PACK_AB R39, R43, R42 ;  /* 0x0000002a2b27723e */ /* 0x000fe200000000ff */
[----:B------:R2:W-:Y:S01]  /*2bf0*/  STS.128 [R8+UR11], R28 ;  /* 0x0000001c08007988 */ /* 0x0005e20008000c0b */
[----:B------:R-:W-:Y:S02]  /*2c00*/  F2FP.F16.F32.PACK_AB R45, R47, R46 ;  /* 0x0000002e2f2d723e */ /* 0x000fe400000000ff */
[----:B------:R-:W-:-:S02]  /*2c10*/  F2FP.F16.F32.PACK_AB R52, R53, R52 ;  /* 0x000000343534723e */ /* 0x000fc400000000ff */
[C---:B------:R-:W-:Y:S02]  /*2c20*/  LOP3.LUT R9, R2.reuse, 0x40, RZ, 0x3c, !PT ;  /* 0x0000004002097812 */ /* 0x040fe400078e3cff */
[----:B------:R-:W-:Y:S02]  /*2c30*/  F2FP.F16.F32.PACK_AB R46, R49, R48 ;  /* 0x00000030312e723e */ /* 0x000fe400000000ff */
[----:B------:R-:W-:Y:S01]  /*2c40*/  F2FP.F16.F32.PACK_AB R47, R51, R50 ;  /* 0x00000032332f723e */ /* 0x000fe200000000ff */
[----:B------:R2:W-:Y:S01]  /*2c50*/  STS.128 [R9+UR11], R36 ;  /* 0x0000002409007988 */ /* 0x0005e20008000c0b */
[----:B------:R-:W-:Y:S02]  /*2c60*/  F2FP.F16.F32.PACK_AB R53, R55, R54 ;  /* 0x000000363735723e */ /* 0x000fe400000000ff */
[----:B------:R-:W-:Y:S02]  /*2c70*/  F2FP.F16.F32.PACK_AB R60, R61, R60 ;  /* 0x0000003c3d3c723e */ /* 0x000fe400000000ff */
[----:B------:R-:W-:-:S02]  /*2c80*/  LOP3.LUT R10, R2, 0x50, RZ, 0x3c, !PT ;  /* 0x00000050020a7812 */ /* 0x000fc400078e3cff */
[----:B------:R-:W-:Y:S02]  /*2c90*/  F2FP.F16.F32.PACK_AB R54, R57, R56 ;  /* 0x000000383936723e */ /* 0x000fe400000000ff */
[----:B------:R-:W-:Y:S01]  /*2ca0*/  F2FP.F16.F32.PACK_AB R55, R59, R58 ;  /* 0x0000003a3b37723e */ /* 0x000fe200000000ff */
[----:B------:R2:W-:Y:S01]  /*2cb0*/  STS.128 [R10+UR11], R44 ;  /* 0x0000002c0a007988 */ /* 0x0005e20008000c0b */
[----:B------:R-:W-:Y:S02]  /*2cc0*/  F2FP.F16.F32.PACK_AB R61, R63, R62 ;  /* 0x0000003e3f3d723e */ /* 0x000fe400000000ff */
[C---:B------:R-:W-:Y:S02]  /*2cd0*/  LOP3.LUT R11, R2.reuse, 0x60, RZ, 0x3c, !PT ;  /* 0x00000060020b7812 */ /* 0x040fe400078e3cff */
[----:B------:R-:W-:Y:S02]  /*2ce0*/  F2FP.F16.F32.PACK_AB R62, R65, R64 ;  /* 0x00000040413e723e */ /* 0x000fe400000000ff */
[----:B------:R-:W-:Y:S01]  /*2cf0*/  F2FP.F16.F32.PACK_AB R63, R67, R66 ;  /* 0x00000042433f723e */ /* 0x000fe200000000ff */
[----:B------:R2:W-:Y:S01]  /*2d00*/  STS.128 [R11+UR11], R52 ;  /* 0x000000340b007988 */ /* 0x0005e20008000c0b */
[----:B------:R-:W-:-:S05]  /*2d10*/  LOP3.LUT R16, R2, 0x70, RZ, 0x3c, !PT ;  /* 0x0000007002107812 */ /* 0x000fca00078e3cff */
[----:B------:R2:W-:Y:S01]  /*2d20*/  STS.128 [R16+UR11], R60 ;  /* 0x0000003c10007988 */ /* 0x0005e20008000c0b */
[----:B------:R3:W-:Y:S06]  /*2d30*/  MEMBAR.ALL.CTA ;  /* 0x0000000000007992 */ /* 0x0007ec0000008000 */
[----:B---3--:R-:W3:Y:S02]  /*2d40*/  FENCE.VIEW.ASYNC.S ;  /* 0x00000000000073c6 */ /* 0x008ee40000000000 */
[----:B---3--:R-:W-:Y:S06]  /*2d50*/  BAR.SYNC.DEFER_BLOCKING 0x0 ;  /* 0x0000000000007b1d */ /* 0x008fec0000010000 */
[----:B------:R2:W-:Y:S01]  /*2d60*/  @UP1 UTMASTG.2D [UR4], [UR12] ;  /* 0x000000040c0013b5 */ /* 0x0005e20008008000 */
[----:B------:R0:W-:Y:S01]  /*2d70*/  UTMACMDFLUSH ;  /* 0x00000000000079b7 */ /* 0x0001e20000000000 */
[----:B------:R-:W-:-:S04]  /*2d80*/  DEPBAR.LE SB0, 0x0 ;  /* 0x000080000000791a */ /* 0x000fc80000000000 */
[----:B------:R-:W-:Y:S08]  /*2d90*/  BAR.SYNC.DEFER_BLOCKING 0x0 ;  /* 0x0000000000007b1d */ /* 0x000ff00000010000 */
[----:B------:R-:W-:Y:S06]  /*2da0*/  BAR.SYNC.DEFER_BLOCKING 0x0 ;  /* 0x0000000000007b1d */ /* 0x000fec0000010000 */
[----:B--2---:R-:W-:Y:S05]  /*2db0*/  @P2 BRA `(.L_x_71) ;  /* 0x0000000000a02947 */ /* 0x004fea0003800000 */
[----:B------:R-:W2:Y:S01]  /*2dc0*/  S2UR UR5, SR_CgaCtaId ;  /* 0x00000000000579c3 */ /* 0x000ea20000008800 */
[----:B------:R-:W-:Y:S01]  /*2dd0*/  NOP ;  /* 0x0000000000007918 */ /* 0x000fe20000000000 */
[----:B------:R-:W-:Y:S01]  /*2de0*/  UMOV UR4, 0x50 ;  /* 0x0000005000047882 */ /* 0x000fe20000000000 */
[----:B------:R-:W-:Y:S02]  /*2df0*/  IMAD.U32 R0, RZ, RZ, UR10 ;  /* 0x0000000aff007e24 */ /* 0x000fe4000f8e00ff */
[----:B------:R-:W-:Y:S02]  /*2e00*/  IMAD.MOV.U32 R3, RZ, RZ, 0xff ;  /* 0x000000ffff037424 */ /* 0x000fe400078e00ff */
[----:B------:R-:W-:Y:S01]  /*2e10*/  IMAD.MOV.U32 R7, RZ, RZ, 0x1 ;  /* 0x00000001ff077424 */ /* 0x000fe200078e00ff */
[----:B------:R-:W-:-:S04]  /*2e20*/  LOP3.LUT R0, R0, 0xffff, RZ, 0xc0, !PT ;  /* 0x0000ffff00007812 */ /* 0x000fc800078ec0ff */
[----:B------:R-:W-:-:S05]  /*2e30*/  SHF.R.U32.HI R0, RZ, 0x5, R0 ;  /* 0x00000005ff007819 */ /* 0x000fca0000011600 */
[----:B------:R-:W-:Y:S01]  /*2e40*/  VIADD R2, R0, 0x10 ;  /* 0x0000001000027836 */ /* 0x000fe20000000000 */
[----:B------:R-:W-:Y:S01]  /*2e50*/  SHF.L.U32 R0, R3, R0, RZ ;  /* 0x0000000003007219 */ /* 0x000fe200000006ff */
[----:B--2---:R-:W-:-:S03]  /*2e60*/  ULEA UR6, UR5, UR4, 0x18 ;  /* 0x0000000405067291 */ /* 0x004fc6000f8ec0ff */
[----:B------:R-:W-:-:S04]  /*2e70*/  SHF.L.U32 R3, R7, R2, RZ ;  /* 0x0000000207037219 */ /* 0x000fc800000006ff */
[----:B------:R-:W-:Y:S02]  /*2e80*/  LOP3.LUT R0, R3, R0, RZ, 0xfc, !PT ;  /* 0x0000000003007212 */ /* 0x000fe400078efcff */
[----:B------:R-:W2:Y:S02]  /*2e90*/  LDS R5, [UR6] ;  /* 0x00000006ff057984 */ /* 0x000ea40008000800 */
[C---:B------:R-:W-:Y:S02]  /*2ea0*/  LOP3.LUT R2, R0.reuse, 0xffff, RZ, 0xc0, !PT ;  /* 0x0000ffff00027812 */ /* 0x040fe400078ec0ff */
[----:B--2---:R-:W-:-:S04]  /*2eb0*/  LOP3.LUT R3, R0, 0xffff, R5, 0x80, !PT ;  /* 0x0000ffff00037812 */ /* 0x004fc800078e8005 */
[----:B------:R-:W-:-:S13]  /*2ec0*/  ISETP.NE.AND P0, PT, R3, R2, PT ;  /* 0x000000020300720c */ /* 0x000fda0003f05270 */
[----:B------:R-:W-:Y:S05]  /*2ed0*/  @P0 BRA `(.L_x_72) ;  /* 0x0000000000500947 */ /* 0x000fea0003800000 */
[----:B------:R-:W-:Y:S02]  /*2ee0*/  SHF.R.U32.HI R5, RZ, 0x10, R5 ;  /* 0x00000010ff057819 */ /* 0x000fe40000011605 */
[----:B------:R-:W-:-:S04]  /*2ef0*/  SHF.R.U32.HI R2, RZ, 0x10, R0 ;  /* 0x00000010ff027819 */ /* 0x000fc80000011600 */
[----:B------:R-:W-:-:S04]  /*2f00*/  LOP3.LUT R5, R5, R2, RZ, 0xc0, !PT ;  /* 0x0000000205057212 */ /* 0x000fc800078ec0ff */
[----:B------:R-:W-:-:S13]  /*2f10*/  ISETP.NE.AND P0, PT, R5, R2, PT ;  /* 0x000000020500720c */ /* 0x000fda0003f05270 */
[----:B------:R-:W-:Y:S05]  /*2f20*/  @P0 BRA `(.L_x_73) ;  /* 0x0000000000300947 */ /* 0x000fea0003800000 */
[----:B------:R-:W-:Y:S01]  /*2f30*/  R2UR UR4, R0 ;  /* 0x00000000000472ca */ /* 0x000fe200000e0000 */
[----:B------:R-:W-:Y:S01]  /*2f40*/  VOTEU.ANY UR5, UPT, PT ;  /* 0x0000000000057886 */ /* 0x000fe200038e0100 */
[----:B------:R-:W2:Y:S01]  /*2f50*/  S2R R0, SR_LANEID ;  /* 0x0000000000007919 */ /* 0x000ea20000000000 */
[----:B------:R-:W-:-:S10]  /*2f60*/  UFLO.U32 UR5, UR5 ;  /* 0x00000005000572bd */ /* 0x000fd400080e0000 */
[----:B------:R-:W-:-:S06]  /*2f70*/  ULOP3.LUT UR4, URZ, UR4, URZ, 0x33, !UPT ;  /* 0x00000004ff047292 */ /* 0x000fcc000f8e33ff */
[----:B------:R-:W-:-:S04]  /*2f80*/  IMAD.U32 R2, RZ, RZ, UR4 ;  /* 0x00000004ff027e24 */ /* 0x000fc8000f8e00ff */
[----:B------:R-:W3:Y:S02]  /*2f90*/  REDUX UR7, R2 ;  /* 0x00000000020773c4 */ /* 0x000ee40000000000 */
[----:B------:R4:W-:Y:S01]  /*2fa0*/  UTCATOMSWS.AND URZ, UR4 ;  /* 0x0000000400ff79e3 */ /* 0x0009e20008000000 */
[----:B--2---:R-:W-:Y:S01]  /*2fb0*/  ISETP.EQ.U32.AND P0, PT, R0, UR5, PT ;  /* 0x0000000500007c0c */ /* 0x004fe2000bf02070 */
[----:B---3--:R-:W-:-:S12]  /*2fc0*/  IMAD.U32 R0, RZ, RZ, UR7 ;  /* 0x00000007ff007e24 */ /* 0x008fd8000f8e00ff */
[----:B------:R4:W-:Y:S01]  /*2fd0*/  @P0 ATOMS.AND RZ, [UR6], R0 ;  /* 0x00000000ffff098c */ /* 0x0009e2000a800006 */
[----:B------:R-:W-:Y:S05]  /*2fe0*/  BRA `(.L_x_71) ;  /* 0x0000000000147947 */ /* 0x000fea0003800000 */
.L_x_73:
[----:B------:R-:W-:-:S07]  /*2ff0*/  MOV R2, 0x3010 ;  /* 0x0000301000027802 */ /* 0x000fce0000000f00 */
[----:B-1----:R-:W-:Y:S05]  /*3000*/  CALL.REL.NOINC `($__internal_0_$__cuda_sm10x_tcgen05_guardrail_trap_col_being_dealloced_not_returned_by_alloc) ;  /* 0x0000000000447944 */ /* 0x002fea0003c00000 */
[----:B------:R-:W-:Y:S05]  /*3010*/  BRA `(.L_x_71) ;  /* 0x0000000000087947 */ /* 0x000fea0003800000 */
.L_x_72:
[----:B------:R-:W-:-:S07]  /*3020*/  MOV R2, 0x3040 ;  /* 0x0000304000027802 */ /* 0x000fce0000000f00 */
[----:B-1----:R-:W-:Y:S05]  /*3030*/  CALL.REL.NOINC `($__internal_2_$__cuda_sm10x_tcgen05_guardrail_trap_unallocated_columns_being_dealloced) ;  /* 0x0000000000507944 */ /* 0x002fea0003c00000 */
.L_x_71:
[----:B------:R-:W-:Y:S01]  /*3040*/  NOP ;  /* 0x0000000000007918 */ /* 0x000fe20000000000 */
[----:B----4-:R-:W-:Y:S05]  /*3050*/  EXIT ;  /* 0x000000000000794d */ /* 0x010fea0003800000 */
.L_x_58:
[----:B------:R-:W2:Y:S02]  /*3060*/  SYNCS.PHASECHK.TRANS64.TRYWAIT P0, [UR11+0x3c000], RZ ;  /* 0x03c000ffff0075a7 */ /* 0x000ea4000800110b */
[----:B--2---:R-:W-:Y:S05]  /*3070*/  @!P0 BRA `(.L_x_58) ;  /* 0xfffffffc00f88947 */ /* 0x004fea000383ffff */
[----:B------:R-:W-:Y:S05]  /*3080*/  BRA `(.L_x_74) ;  /* 0xffffffe800e07947 */ /* 0x000fea000383ffff */
.L_x_60:
[----:B------:R-:W2:Y:S02]  /*3090*/  SYNCS.PHASECHK.TRANS64.TRYWAIT P1, [UR11+0x3c020], RZ ;  /* 0x03c020ffff0075a7 */ /* 0x000ea4000802110b */
[----:B--2---:R-:W-:Y:S05]  /*30a0*/  @!P1 BRA `(.L_x_60) ;  /* 0xfffffffc00f89947 */ /* 0x004fea000383ffff */
[----:B------:R-:W-:Y:S05]  /*30b0*/  BRA `(.L_x_75) ;  /* 0xffffffec00d47947 */ /* 0x000fea000383ffff */
.L_x_61:
[----:B------:R-:W3:Y:S02]  /*30c0*/  SYNCS.PHASECHK.TRANS64.TRYWAIT P0, [UR37+0x3c000], R3 ;  /* 0x03c00003ff0075a7 */ /* 0x000ee40008001125 */
[----:B---3--:R-:W-:Y:S05]  /*30d0*/  @!P0 BRA `(.L_x_61) ;  /* 0xfffffffc00f88947 */ /* 0x008fea000383ffff */
[----:B------:R-:W-:Y:S05]  /*30e0*/  BRA `(.L_x_76) ;  /* 0xfffffff000647947 */ /* 0x000fea000383ffff */
.L_x_63:
[----:B------:R-:W3:Y:S02]  /*30f0*/  SYNCS.PHASECHK.TRANS64.TRYWAIT P0, [UR37+0x3c020], R3 ;  /* 0x03c02003ff0075a7 */ /* 0x000ee40008001125 */
[----:B---3--:R-:W-:Y:S05]  /*3100*/  @!P0 BRA `(.L_x_63) ;  /* 0xfffffffc00f88947 */ /* 0x008fea000383ffff */
[----:B------:R-:W-:Y:S05]  /*3110*/  BRA `(.L_x_77) ;  /* 0xfffffff400807947 */ /* 0x000fea000383ffff */
        .weak           $__internal_0_$__cuda_sm10x_tcgen05_guardrail_trap_col_being_dealloced_not_returned_by_alloc
        .type           $__internal_0_$__cuda_sm10x_tcgen05_guardrail_trap_col_being_dealloced_not_returned_by_alloc,@function
        .size           $__internal_0_$__cuda_sm10x_tcgen05_guardrail_trap_col_being_dealloced_not_returned_by_alloc,($__internal_1_$__cuda_sm10x_tcgen05_guardrail_trap_phase_invalid_during_alloc - $__internal_0_$__cuda_sm10x_tcgen05_guardrail_trap_col_being_dealloced_not_returned_by_alloc)
$__internal_0_$__cuda_sm10x_tcgen05_guardrail_trap_col_being_dealloced_not_returned_by_alloc:
[----:B------:R-:W-:Y:S05]  /*3120*/  BPT.TRAP 0x1 ;  /* 0x000000040000795c */ /* 0x000fea0000300000 */
[----:B------:R-:W-:-:S04]  /*3130*/  IMAD.MOV.U32 R3, RZ, RZ, 0x0 ;  /* 0x00000000ff037424 */ /* 0x000fc800078e00ff */
[----:B------:R-:W-:Y:S05]  /*3140*/  RET.REL.NODEC R2 `(gluon_tcgen05) ;  /* 0xffffffcc02ac7950 */ /* 0x000fea0003c3ffff */
        .weak           $__internal_1_$__cuda_sm10x_tcgen05_guardrail_trap_phase_invalid_during_alloc
        .type           $__internal_1_$__cuda_sm10x_tcgen05_guardrail_trap_phase_invalid_during_alloc,@function
        .size           $__internal_1_$__cuda_sm10x_tcgen05_guardrail_trap_phase_invalid_during_alloc,($__internal_2_$__cuda_sm10x_tcgen05_guardrail_trap_unallocated_columns_being_dealloced - $__internal_1_$__cuda_sm10x_tcgen05_guardrail_trap_phase_invalid_during_alloc)
$__internal_1_$__cuda_sm10x_tcgen05_guardrail_trap_phase_invalid_during_alloc:
[----:B------:R-:W-:Y:S05]  /*3150*/  BPT.TRAP 0x1 ;  /* 0x000000040000795c */ /* 0x000fea0000300000 */
[----:B------:R-:W-:-:S04]  /*3160*/  IMAD.MOV.U32 R3, RZ, RZ, 0x0 ;  /* 0x00000000ff037424 */ /* 0x000fc800078e00ff */
[----:B------:R-:W-:Y:S05]  /*3170*/  RET.REL.NODEC R2 `(gluon_tcgen05) ;  /* 0xffffffcc02a07950 */ /* 0x000fea0003c3ffff */
        .weak           $__internal_2_$__cuda_sm10x_tcgen05_guardrail_trap_unallocated_columns_being_dealloced
        .type           $__internal_2_$__cuda_sm10x_tcgen05_guardrail_trap_unallocated_columns_being_dealloced,@function
        .size           $__internal_2_$__cuda_sm10x_tcgen05_guardrail_trap_unallocated_columns_being_dealloced,(.L_x_81 - $__internal_2_$__cuda_sm10x_tcgen05_guardrail_trap_unallocated_columns_being_dealloced)
$__internal_2_$__cuda_sm10x_tcgen05_guardrail_trap_unallocated_columns_being_dealloced:
[----:B------:R-:W-:Y:S05]  /*3180*/  BPT.TRAP 0x1 ;  /* 0x000000040000795c */ /* 0x000fea0000300000 */
[----:B------:R-:W-:-:S04]  /*3190*/  IMAD.MOV.U32 R3, RZ, RZ, 0x0 ;  /* 0x00000000ff037424 */ /* 0x000fc800078e00ff */
[----:B------:R-:W-:Y:S05]  /*31a0*/  RET.REL.NODEC R2 `(gluon_tcgen05) ;  /* 0xffffffcc02947950 */ /* 0x000fea0003c3ffff */
.L_x_78:
[----:B------:R-:W-:-:S00]  /*31b0*/  BRA `(.L_x_78) ;  /* 0xfffffffc00fc7947 */ /* 0x000fc0000383ffff */
[----:B------:R-:W-:-:S00]  /*31c0*/  NOP ;  /* 0x0000000000007918 */ /* 0x000fc00000000000 */
        /* <DEDUP_REMOVED lines=11> */
.L_x_81:


//--------------------- .nv.shared.gluon_tcgen05  --------------------------
	.section	.nv.shared.gluon_tcgen05,"aw",@nobits
	.sectionflags	@""
	.align	16
	.zero		1024


//--------------------- .nv.shared.reserved.0     --------------------------
	.section	.nv.shared.reserved.0,"aw",@nobits
	.align	8
	.weak		__nv_reservedSMEM_offset_0_alias
	.size		__nv_reservedSMEM_offset_0_alias, 0, 64
	.other		__nv_reservedSMEM_offset_0_alias,@"STO_CUDA_RESERVED_SHARED STV_DEFAULT"
__nv_reservedSMEM_offset_0_alias:
	.zero		0
.nv.shared.reserved.0:
	.zero		64
	.weak		__nv_reservedSMEM_allocation_phase
	.type		__nv_reservedSMEM_allocation_phase,@object
	.size		__nv_reservedSMEM_allocation_phase,(.L_0 - __nv_reservedSMEM_allocation_phase)
__nv_reservedSMEM_allocation_phase:
	.zero		1
.L_0:
	.zero		7
	.weak		__nv_reservedSMEM_devtool_atexit_pc
	.type		__nv_reservedSMEM_devtool_atexit_pc,@object
	.size		__nv_reservedSMEM_devtool_atexit_pc,(__nv_reservedSMEM_allocation_mask - __nv_reservedSMEM_devtool_atexit_pc)
__nv_reservedSMEM_devtool_atexit_pc:
	.zero		8
	.weak		__nv_reservedSMEM_allocation_mask
	.type		__nv_reservedSMEM_allocation_mask,@object
	.size		__nv_reservedSMEM_allocation_mask,(.L_2 - __nv_reservedSMEM_allocation_mask)
__nv_reservedSMEM_allocation_mask:
	.zero		4
.L_2:


//--------------------- .nv.constant0.gluon_tcgen05 --------------------------
	.section	.nv.constant0.gluon_tcgen05,"a",@progbits
	.sectionflags	@""
	.align	4
.nv.constant0.gluon_tcgen05:
	.zero		976


//--------------------- SYMBOLS --------------------------

	.type		.nv.reservedSmem.offset0,@object
	.size		.nv.reservedSmem.offset0,0x4
	.type		.nv.reservedSmem.cap,@object
	.size		.nv.reservedSmem.cap,0x4
